//
// Generated by NVIDIA NVVM Compiler
//
// Compiler Build ID: CL-36424714
// Cuda compilation tools, release 13.0, V13.0.88
// Based on NVVM 20.0.0
//

.version 9.0
.target sm_100
.address_size 64

	// .globl	mandelbrot_f32

.visible .entry mandelbrot_f32(
	.param .u64 .ptr .align 1 mandelbrot_f32_param_0,
	.param .u32 mandelbrot_f32_param_1,
	.param .u32 mandelbrot_f32_param_2,
	.param .u32 mandelbrot_f32_param_3,
	.param .f32 mandelbrot_f32_param_4,
	.param .f32 mandelbrot_f32_param_5,
	.param .f32 mandelbrot_f32_param_6,
	.param .f32 mandelbrot_f32_param_7
)
{
	.reg .pred 	%p<10>;
	.reg .b32 	%r<24>;
	.reg .b32 	%f<35>;
	.reg .b64 	%rd<5>;

	ld.param.u64 	%rd1, [mandelbrot_f32_param_0];
	ld.param.u32 	%r6, [mandelbrot_f32_param_1];
	ld.param.u32 	%r9, [mandelbrot_f32_param_2];
	ld.param.u32 	%r8, [mandelbrot_f32_param_3];
	ld.param.f32 	%f11, [mandelbrot_f32_param_4];
	ld.param.f32 	%f12, [mandelbrot_f32_param_5];
	ld.param.f32 	%f13, [mandelbrot_f32_param_6];
	ld.param.f32 	%f14, [mandelbrot_f32_param_7];
	mov.u32 	%r10, %ctaid.x;
	mov.u32 	%r11, %ntid.x;
	mov.u32 	%r12, %tid.x;
	mad.lo.s32 	%r1, %r10, %r11, %r12;
	mov.u32 	%r13, %ctaid.y;
	mov.u32 	%r14, %ntid.y;
	mov.u32 	%r15, %tid.y;
	mad.lo.s32 	%r16, %r13, %r14, %r15;
	setp.ge.s32 	%p1, %r1, %r6;
	setp.ge.s32 	%p2, %r16, %r9;
	or.pred  	%p3, %p1, %p2;
	@%p3 bra 	$L__BB0_5;
	setp.gt.s32 	%p4, %r6, 1;
	add.s32 	%r18, %r6, -1;
	cvt.rn.f32.u32 	%f15, %r18;
	selp.f32 	%f16, %f15, 0f3F800000, %p4;
	setp.gt.u32 	%p5, %r9, 1;
	add.s32 	%r19, %r9, -1;
	cvt.rn.f32.u32 	%f17, %r19;
	selp.f32 	%f18, %f17, 0f3F800000, %p5;
	sub.f32 	%f19, %f12, %f11;
	cvt.rn.f32.s32 	%f20, %r1;
	mul.f32 	%f21, %f19, %f20;
	div.rn.f32 	%f22, %f21, %f16;
	add.f32 	%f1, %f11, %f22;
	sub.f32 	%f23, %f14, %f13;
	cvt.rn.f32.u32 	%f24, %r16;
	mul.f32 	%f25, %f23, %f24;
	div.rn.f32 	%f26, %f25, %f18;
	add.f32 	%f2, %f13, %f26;
	setp.lt.s32 	%p6, %r8, 1;
	mov.b32 	%r23, 0;
	@%p6 bra 	$L__BB0_4;
	mov.b32 	%r23, 0;
	mov.f32 	%f31, 0f00000000;
	mov.f32 	%f32, %f31;
	mov.f32 	%f33, %f31;
	mov.f32 	%f34, %f31;
$L__BB0_3:
	sub.f32 	%f28, %f32, %f31;
	add.f32 	%f7, %f1, %f28;
	add.f32 	%f29, %f34, %f34;
	fma.rn.f32 	%f33, %f29, %f33, %f2;
	add.s32 	%r23, %r23, 1;
	mul.f32 	%f32, %f7, %f7;
	mul.f32 	%f31, %f33, %f33;
	add.f32 	%f30, %f32, %f31;
	setp.le.f32 	%p7, %f30, 0f40800000;
	setp.lt.s32 	%p8, %r23, %r8;
	and.pred  	%p9, %p7, %p8;
	mov.f32 	%f34, %f7;
	@%p9 bra 	$L__BB0_3;
$L__BB0_4:
	mad.lo.s32 	%r21, %r6, %r16, %r1;
	cvta.to.global.u64 	%rd2, %rd1;
	mul.wide.s32 	%rd3, %r21, 4;
	add.s64 	%rd4, %rd2, %rd3;
	st.global.u32 	[%rd4], %r23;
$L__BB0_5:
	ret;

}
	// .globl	mandelbrot_f64
.visible .entry mandelbrot_f64(
	.param .u64 .ptr .align 1 mandelbrot_f64_param_0,
	.param .u32 mandelbrot_f64_param_1,
	.param .u32 mandelbrot_f64_param_2,
	.param .u32 mandelbrot_f64_param_3,
	.param .f64 mandelbrot_f64_param_4,
	.param .f64 mandelbrot_f64_param_5,
	.param .f64 mandelbrot_f64_param_6,
	.param .f64 mandelbrot_f64_param_7
)
{
	.reg .pred 	%p<10>;
	.reg .b32 	%r<24>;
	.reg .b64 	%rd<5>;
	.reg .b64 	%fd<35>;

	ld.param.u64 	%rd1, [mandelbrot_f64_param_0];
	ld.param.u32 	%r6, [mandelbrot_f64_param_1];
	ld.param.u32 	%r9, [mandelbrot_f64_param_2];
	ld.param.u32 	%r8, [mandelbrot_f64_param_3];
	ld.param.f64 	%fd11, [mandelbrot_f64_param_4];
	ld.param.f64 	%fd12, [mandelbrot_f64_param_5];
	ld.param.f64 	%fd13, [mandelbrot_f64_param_6];
	ld.param.f64 	%fd14, [mandelbrot_f64_param_7];
	mov.u32 	%r10, %ctaid.x;
	mov.u32 	%r11, %ntid.x;
	mov.u32 	%r12, %tid.x;
	mad.lo.s32 	%r1, %r10, %r11, %r12;
	mov.u32 	%r13, %ctaid.y;
	mov.u32 	%r14, %ntid.y;
	mov.u32 	%r15, %tid.y;
	mad.lo.s32 	%r16, %r13, %r14, %r15;
	setp.ge.s32 	%p1, %r1, %r6;
	setp.ge.s32 	%p2, %r16, %r9;
	or.pred  	%p3, %p1, %p2;
	@%p3 bra 	$L__BB1_5;
	setp.gt.s32 	%p4, %r6, 1;
	add.s32 	%r18, %r6, -1;
	cvt.rn.f64.u32 	%fd15, %r18;
	selp.f64 	%fd16, %fd15, 0d3FF0000000000000, %p4;
	setp.gt.u32 	%p5, %r9, 1;
	add.s32 	%r19, %r9, -1;
	cvt.rn.f64.u32 	%fd17, %r19;
	selp.f64 	%fd18, %fd17, 0d3FF0000000000000, %p5;
	sub.f64 	%fd19, %fd12, %fd11;
	cvt.rn.f64.s32 	%fd20, %r1;
	mul.f64 	%fd21, %fd19, %fd20;
	div.rn.f64 	%fd22, %fd21, %fd16;
	add.f64 	%fd1, %fd11, %fd22;
	sub.f64 	%fd23, %fd14, %fd13;
	cvt.rn.f64.u32 	%fd24, %r16;
	mul.f64 	%fd25, %fd23, %fd24;
	div.rn.f64 	%fd26, %fd25, %fd18;
	add.f64 	%fd2, %fd13, %fd26;
	setp.lt.s32 	%p6, %r8, 1;
	mov.b32 	%r23, 0;
	@%p6 bra 	$L__BB1_4;
	mov.b32 	%r23, 0;
	mov.f64 	%fd31, 0d0000000000000000;
	mov.f64 	%fd32, %fd31;
	mov.f64 	%fd33, %fd31;
	mov.f64 	%fd34, %fd31;
$L__BB1_3:
	sub.f64 	%fd28, %fd32, %fd31;
	add.f64 	%fd7, %fd1, %fd28;
	add.f64 	%fd29, %fd34, %fd34;
	fma.rn.f64 	%fd33, %fd29, %fd33, %fd2;
	add.s32 	%r23, %r23, 1;
	mul.f64 	%fd32, %fd7, %fd7;
	mul.f64 	%fd31, %fd33, %fd33;
	add.f64 	%fd30, %fd32, %fd31;
	setp.le.f64 	%p7, %fd30, 0d4010000000000000;
	setp.lt.s32 	%p8, %r23, %r8;
	and.pred  	%p9, %p7, %p8;
	mov.f64 	%fd34, %fd7;
	@%p9 bra 	$L__BB1_3;
$L__BB1_4:
	mad.lo.s32 	%r21, %r6, %r16, %r1;
	cvta.to.global.u64 	%rd2, %rd1;
	mul.wide.s32 	%rd3, %r21, 4;
	add.s64 	%rd4, %rd2, %rd3;
	st.global.u32 	[%rd4], %r23;
$L__BB1_5:
	ret;

}


// ===== COMPILED SASS (sm_100) =====

	.target	sm_100

	.elftype	@"ET_EXEC"


//--------------------- .note.nv.tkinfo           --------------------------
	.section	.note.nv.tkinfo,"",@"SHT_NOTE"
	.sectionflags	@"SHF_NOTE_NV_TKINFO"
	.tkinfo
        /*0018*/ 	.word	0x00000002
        /*0030*/ 	.string	""
        /*0030*/ 	.string	"ptxas"
        /*0030*/ 	.string	"Cuda compilation tools, release 13.0, V13.0.88"
        /*0030*/ 	.string	"Build cuda_13.0.r13.0/compiler.36424714_0"
        /*0030*/ 	.string	"-arch sm_100 -m 64 "



//--------------------- .note.nv.cuinfo           --------------------------
	.section	.note.nv.cuinfo,"",@"SHT_NOTE"
	.sectionflags	@"SHF_NOTE_NV_CUINFO"
        /*0018*/ 	.short	0x0002
        /*001a*/ 	.short	0x0064
        /*001c*/ 	.short	0x0082
	.zero		2


//--------------------- .nv.info                  --------------------------
	.section	.nv.info,"",@"SHT_CUDA_INFO"
	.align	4


	//----- nvinfo : EIATTR_REGCOUNT
	.align		4
        /*0000*/ 	.byte	0x04, 0x2f
        /*0002*/ 	.short	(.L_1 - .L_0)
	.align		4
.L_0:
        /*0004*/ 	.word	index@(mandelbrot_f32)
        /*0008*/ 	.word	0x00000013


	//----- nvinfo : EIATTR_FRAME_SIZE
	.align		4
.L_1:
        /*000c*/ 	.byte	0x04, 0x11
        /*000e*/ 	.short	(.L_3 - .L_2)
	.align		4
.L_2:
        /*0010*/ 	.word	index@($__internal_1_$__cuda_sm3x_div_rn_noftz_f32_slowpath)
        /*0014*/ 	.word	0x00000000


	//----- nvinfo : EIATTR_FRAME_SIZE
	.align		4
.L_3:
        /*0018*/ 	.byte	0x04, 0x11
        /*001a*/ 	.short	(.L_5 - .L_4)
	.align		4
.L_4:
        /*001c*/ 	.word	index@(mandelbrot_f32)
        /*0020*/ 	.word	0x00000000


	//----- nvinfo : EIATTR_REGCOUNT
	.align		4
.L_5:
        /*0024*/ 	.byte	0x04, 0x2f
        /*0026*/ 	.short	(.L_7 - .L_6)
	.align		4
.L_6:
        /*0028*/ 	.word	index@(mandelbrot_f64)
        /*002c*/ 	.word	0x0000001d


	//----- nvinfo : EIATTR_FRAME_SIZE
	.align		4
.L_7:
        /*0030*/ 	.byte	0x04, 0x11
        /*0032*/ 	.short	(.L_9 - .L_8)
	.align		4
.L_8:
        /*0034*/ 	.word	index@($__internal_0_$__cuda_sm20_div_rn_f64_full)
        /*0038*/ 	.word	0x00000000


	//----- nvinfo : EIATTR_FRAME_SIZE
	.align		4
.L_9:
        /*003c*/ 	.byte	0x04, 0x11
        /*003e*/ 	.short	(.L_11 - .L_10)
	.align		4
.L_10:
        /*0040*/ 	.word	index@(mandelbrot_f64)
        /*0044*/ 	.word	0x00000000


	//----- nvinfo : EIATTR_MIN_STACK_SIZE
	.align		4
.L_11:
        /*0048*/ 	.byte	0x04, 0x12
        /*004a*/ 	.short	(.L_13 - .L_12)
	.align		4
.L_12:
        /*004c*/ 	.word	index@(mandelbrot_f64)
        /*0050*/ 	.word	0x00000000


	//----- nvinfo : EIATTR_MIN_STACK_SIZE
	.align		4
.L_13:
        /*0054*/ 	.byte	0x04, 0x12
        /*0056*/ 	.short	(.L_15 - .L_14)
	.align		4
.L_14:
        /*0058*/ 	.word	index@(mandelbrot_f32)
        /*005c*/ 	.word	0x00000000
.L_15:


//--------------------- .nv.compat                --------------------------
	.section	.nv.compat,"",@"SHT_CUDA_COMPAT_INFO"
	.align	4
        /*0000*/ 	.byte	0x02, 0x09, 0x00, 0x00, 0x02, 0x02, 0x01, 0x00, 0x02, 0x05, 0x05, 0x00, 0x03, 0x07, 0x01, 0x01
        /*0010*/ 	.byte	0x02, 0x03, 0x00, 0x00, 0x02, 0x06, 0x01, 0x00, 0x04, 0x0b, 0x08, 0x00, 0x01, 0x00, 0x00, 0x00
        /*0020*/ 	.byte	0x00, 0x00, 0x00, 0x00


//--------------------- .nv.info.mandelbrot_f64   --------------------------
	.section	.nv.info.mandelbrot_f64,"",@"SHT_CUDA_INFO"
	.sectionflags	@""
	.align	4


	//----- nvinfo : EIATTR_CUDA_API_VERSION
	.align		4
        /*0000*/ 	.byte	0x04, 0x37
        /*0002*/ 	.short	(.L_17 - .L_16)
.L_16:
        /*0004*/ 	.word	0x00000082


	//----- nvinfo : EIATTR_KPARAM_INFO
	.align		4
.L_17:
        /*0008*/ 	.byte	0x04, 0x17
        /*000a*/ 	.short	(.L_19 - .L_18)
.L_18:
        /*000c*/ 	.word	0x00000000
        /*0010*/ 	.short	0x0007
        /*0012*/ 	.short	0x0030
        /*0014*/ 	.byte	0x00, 0xf0, 0x21, 0x00


	//----- nvinfo : EIATTR_KPARAM_INFO
	.align		4
.L_19:
        /*0018*/ 	.byte	0x04, 0x17
        /*001a*/ 	.short	(.L_21 - .L_20)
.L_20:
        /*001c*/ 	.word	0x00000000
        /*0020*/ 	.short	0x0006
        /*0022*/ 	.short	0x0028
        /*0024*/ 	.byte	0x00, 0xf0, 0x21, 0x00


	//----- nvinfo : EIATTR_KPARAM_INFO
	.align		4
.L_21:
        /*0028*/ 	.byte	0x04, 0x17
        /*002a*/ 	.short	(.L_23 - .L_22)
.L_22:
        /*002c*/ 	.word	0x00000000
        /*0030*/ 	.short	0x0005
        /*0032*/ 	.short	0x0020
        /*0034*/ 	.byte	0x00, 0xf0, 0x21, 0x00


	//----- nvinfo : EIATTR_KPARAM_INFO
	.align		4
.L_23:
        /*0038*/ 	.byte	0x04, 0x17
        /*003a*/ 	.short	(.L_25 - .L_24)
.L_24:
        /*003c*/ 	.word	0x00000000
        /*0040*/ 	.short	0x0004
        /*0042*/ 	.short	0x0018
        /*0044*/ 	.byte	0x00, 0xf0, 0x21, 0x00


	//----- nvinfo : EIATTR_KPARAM_INFO
	.align		4
.L_25:
        /*0048*/ 	.byte	0x04, 0x17
        /*004a*/ 	.short	(.L_27 - .L_26)
.L_26:
        /*004c*/ 	.word	0x00000000
        /*0050*/ 	.short	0x0003
        /*0052*/ 	.short	0x0010
        /*0054*/ 	.byte	0x00, 0xf0, 0x11, 0x00


	//----- nvinfo : EIATTR_KPARAM_INFO
	.align		4
.L_27:
        /*0058*/ 	.byte	0x04, 0x17
        /*005a*/ 	.short	(.L_29 - .L_28)
.L_28:
        /*005c*/ 	.word	0x00000000
        /*0060*/ 	.short	0x0002
        /*0062*/ 	.short	0x000c
        /*0064*/ 	.byte	0x00, 0xf0, 0x11, 0x00


	//----- nvinfo : EIATTR_KPARAM_INFO
	.align		4
.L_29:
        /*0068*/ 	.byte	0x04, 0x17
        /*006a*/ 	.short	(.L_31 - .L_30)
.L_30:
        /*006c*/ 	.word	0x00000000
        /*0070*/ 	.short	0x0001
        /*0072*/ 	.short	0x0008
        /*0074*/ 	.byte	0x00, 0xf0, 0x11, 0x00


	//----- nvinfo : EIATTR_KPARAM_INFO
	.align		4
.L_31:
        /*0078*/ 	.byte	0x04, 0x17
        /*007a*/ 	.short	(.L_33 - .L_32)
.L_32:
        /*007c*/ 	.word	0x00000000
        /*0080*/ 	.short	0x0000
        /*0082*/ 	.short	0x0000
        /*0084*/ 	.byte	0x00, 0xf5, 0x21, 0x00


	//----- nvinfo : EIATTR_SPARSE_MMA_MASK
	.align		4
.L_33:
        /*0088*/ 	.byte	0x03, 0x50
        /*008a*/ 	.short	0x0000


	//----- nvinfo : EIATTR_MAXREG_COUNT
	.align		4
        /*008c*/ 	.byte	0x03, 0x1b
        /*008e*/ 	.short	0x00ff


	//----- nvinfo : EIATTR_MERCURY_ISA_VERSION
	.align		4
        /*0090*/ 	.byte	0x03, 0x5f
        /*0092*/ 	.short	0x0101


	//----- nvinfo : EIATTR_VRC_CTA_INIT_COUNT
	.align		4
        /*0094*/ 	.byte	0x02, 0x4a
	.zero		1
	.zero		1


	//----- nvinfo : EIATTR_EXIT_INSTR_OFFSETS
	.align		4
        /*0098*/ 	.byte	0x04, 0x1c
        /*009a*/ 	.short	(.L_35 - .L_34)


	//   ....[0]....
.L_34:
        /*009c*/ 	.word	0x000000c0


	//   ....[1]....
        /*00a0*/ 	.word	0x000006f0


	//----- nvinfo : EIATTR_CRS_STACK_SIZE
	.align		4
.L_35:
        /*00a4*/ 	.byte	0x04, 0x1e
        /*00a6*/ 	.short	(.L_37 - .L_36)
.L_36:
        /*00a8*/ 	.word	0x00000000


	//----- nvinfo : EIATTR_CBANK_PARAM_SIZE
	.align		4
.L_37:
        /*00ac*/ 	.byte	0x03, 0x19
        /*00ae*/ 	.short	0x0038


	//----- nvinfo : EIATTR_PARAM_CBANK
	.align		4
        /*00b0*/ 	.byte	0x04, 0x0a
        /*00b2*/ 	.short	(.L_39 - .L_38)
	.align		4
.L_38:
        /*00b4*/ 	.word	index@(.nv.constant0.mandelbrot_f64)
        /*00b8*/ 	.short	0x0380
        /*00ba*/ 	.short	0x0038


	//----- nvinfo : EIATTR_SW_WAR
	.align		4
.L_39:
        /*00bc*/ 	.byte	0x04, 0x36
        /*00be*/ 	.short	(.L_41 - .L_40)
.L_40:
        /*00c0*/ 	.word	0x00000008
.L_41:


//--------------------- .nv.info.mandelbrot_f32   --------------------------
	.section	.nv.info.mandelbrot_f32,"",@"SHT_CUDA_INFO"
	.sectionflags	@""
	.align	4


	//----- nvinfo : EIATTR_CUDA_API_VERSION
	.align		4
        /*0000*/ 	.byte	0x04, 0x37
        /*0002*/ 	.short	(.L_43 - .L_42)
.L_42:
        /*0004*/ 	.word	0x00000082


	//----- nvinfo : EIATTR_KPARAM_INFO
	.align		4
.L_43:
        /*0008*/ 	.byte	0x04, 0x17
        /*000a*/ 	.short	(.L_45 - .L_44)
.L_44:
        /*000c*/ 	.word	0x00000000
        /*0010*/ 	.short	0x0007
        /*0012*/ 	.short	0x0020
        /*0014*/ 	.byte	0x00, 0xf0, 0x11, 0x00


	//----- nvinfo : EIATTR_KPARAM_INFO
	.align		4
.L_45:
        /*0018*/ 	.byte	0x04, 0x17
        /*001a*/ 	.short	(.L_47 - .L_46)
.L_46:
        /*001c*/ 	.word	0x00000000
        /*0020*/ 	.short	0x0006
        /*0022*/ 	.short	0x001c
        /*0024*/ 	.byte	0x00, 0xf0, 0x11, 0x00


	//----- nvinfo : EIATTR_KPARAM_INFO
	.align		4
.L_47:
        /*0028*/ 	.byte	0x04, 0x17
        /*002a*/ 	.short	(.L_49 - .L_48)
.L_48:
        /*002c*/ 	.word	0x00000000
        /*0030*/ 	.short	0x0005
        /*0032*/ 	.short	0x0018
        /*0034*/ 	.byte	0x00, 0xf0, 0x11, 0x00


	//----- nvinfo : EIATTR_KPARAM_INFO
	.align		4
.L_49:
        /*0038*/ 	.byte	0x04, 0x17
        /*003a*/ 	.short	(.L_51 - .L_50)
.L_50:
        /*003c*/ 	.word	0x00000000
        /*0040*/ 	.short	0x0004
        /*0042*/ 	.short	0x0014
        /*0044*/ 	.byte	0x00, 0xf0, 0x11, 0x00


	//----- nvinfo : EIATTR_KPARAM_INFO
	.align		4
.L_51:
        /*0048*/ 	.byte	0x04, 0x17
        /*004a*/ 	.short	(.L_53 - .L_52)
.L_52:
        /*004c*/ 	.word	0x00000000
        /*0050*/ 	.short	0x0003
        /*0052*/ 	.short	0x0010
        /*0054*/ 	.byte	0x00, 0xf0, 0x11, 0x00


	//----- nvinfo : EIATTR_KPARAM_INFO
	.align		4
.L_53:
        /*0058*/ 	.byte	0x04, 0x17
        /*005a*/ 	.short	(.L_55 - .L_54)
.L_54:
        /*005c*/ 	.word	0x00000000
        /*0060*/ 	.short	0x0002
        /*0062*/ 	.short	0x000c
        /*0064*/ 	.byte	0x00, 0xf0, 0x11, 0x00


	//----- nvinfo : EIATTR_KPARAM_INFO
	.align		4
.L_55:
        /*0068*/ 	.byte	0x04, 0x17
        /*006a*/ 	.short	(.L_57 - .L_56)
.L_56:
        /*006c*/ 	.word	0x00000000
        /*0070*/ 	.short	0x0001
        /*0072*/ 	.short	0x0008
        /*0074*/ 	.byte	0x00, 0xf0, 0x11, 0x00


	//----- nvinfo : EIATTR_KPARAM_INFO
	.align		4
.L_57:
        /*0078*/ 	.byte	0x04, 0x17
        /*007a*/ 	.short	(.L_59 - .L_58)
.L_58:
        /*007c*/ 	.word	0x00000000
        /*0080*/ 	.short	0x0000
        /*0082*/ 	.short	0x0000
        /*0084*/ 	.byte	0x00, 0xf5, 0x21, 0x00


	//----- nvinfo : EIATTR_SPARSE_MMA_MASK
	.align		4
.L_59:
        /*0088*/ 	.byte	0x03, 0x50
        /*008a*/ 	.short	0x0000


	//----- nvinfo : EIATTR_MAXREG_COUNT
	.align		4
        /*008c*/ 	.byte	0x03, 0x1b
        /*008e*/ 	.short	0x00ff


	//----- nvinfo : EIATTR_MERCURY_ISA_VERSION
	.align		4
        /*0090*/ 	.byte	0x03, 0x5f
        /*0092*/ 	.short	0x0101


	//----- nvinfo : EIATTR_VRC_CTA_INIT_COUNT
	.align		4
        /*0094*/ 	.byte	0x02, 0x4a
	.zero		1
	.zero		1


	//----- nvinfo : EIATTR_EXIT_INSTR_OFFSETS
	.align		4
        /*0098*/ 	.byte	0x04, 0x1c
        /*009a*/ 	.short	(.L_61 - .L_60)


	//   ....[0]....
.L_60:
        /*009c*/ 	.word	0x000000c0


	//   ....[1]....
        /*00a0*/ 	.word	0x00000590


	//----- nvinfo : EIATTR_CRS_STACK_SIZE
	.align		4
.L_61:
        /*00a4*/ 	.byte	0x04, 0x1e
        /*00a6*/ 	.short	(.L_63 - .L_62)
.L_62:
        /*00a8*/ 	.word	0x00000000


	//----- nvinfo : EIATTR_CBANK_PARAM_SIZE
	.align		4
.L_63:
        /*00ac*/ 	.byte	0x03, 0x19
        /*00ae*/ 	.short	0x0024


	//----- nvinfo : EIATTR_PARAM_CBANK
	.align		4
        /*00b0*/ 	.byte	0x04, 0x0a
        /*00b2*/ 	.short	(.L_65 - .L_64)
	.align		4
.L_64:
        /*00b4*/ 	.word	index@(.nv.constant0.mandelbrot_f32)
        /*00b8*/ 	.short	0x0380
        /*00ba*/ 	.short	0x0024


	//----- nvinfo : EIATTR_SW_WAR
	.align		4
.L_65:
        /*00bc*/ 	.byte	0x04, 0x36
        /*00be*/ 	.short	(.L_67 - .L_66)
.L_66:
        /*00c0*/ 	.word	0x00000008
.L_67:


//--------------------- .nv.callgraph             --------------------------
	.section	.nv.callgraph,"",@"SHT_CUDA_CALLGRAPH"
	.align	4
	.sectionentsize	8
	.align		4
        /*0000*/ 	.word	0x00000000
	.align		4
        /*0004*/ 	.word	0xffffffff
	.align		4
        /*0008*/ 	.word	0x00000000
	.align		4
        /*000c*/ 	.word	0xfffffffe
	.align		4
        /*0010*/ 	.word	0x00000000
	.align		4
        /*0014*/ 	.word	0xfffffffd
	.align		4
        /*0018*/ 	.word	0x00000000
	.align		4
        /*001c*/ 	.word	0xfffffffc


//--------------------- .text.mandelbrot_f64      --------------------------
	.section	.text.mandelbrot_f64,"ax",@progbits
	.align	128
        .global         mandelbrot_f64
        .type           mandelbrot_f64,@function
        .size           mandelbrot_f64,(.L_x_30 - mandelbrot_f64)
        .other          mandelbrot_f64,@"STO_CUDA_ENTRY STV_DEFAULT"
mandelbrot_f64:
.text.mandelbrot_f64:
[----:B------:R-:W-:Y:S01]  /*0000*/  LDC R1, c[0x0][0x37c] ;  /* 0x0000df00ff017b82 */ /* 0x000fe20000000800 */
[----:B------:R-:W0:Y:S07]  /*0010*/  S2R R3, SR_TID.Y ;  /* 0x0000000000037919 */ /* 0x000e2e0000002200 */
[----:B------:R-:W1:Y:S01]  /*0020*/  LDC R15, c[0x0][0x360] ;  /* 0x0000d800ff0f7b82 */ /* 0x000e620000000800 */
[----:B------:R-:W1:Y:S07]  /*0030*/  S2R R2, SR_TID.X ;  /* 0x0000000000027919 */ /* 0x000e6e0000002100 */
[----:B------:R-:W0:Y:S08]  /*0040*/  S2UR UR5, SR_CTAID.Y ;  /* 0x00000000000579c3 */ /* 0x000e300000002600 */
[----:B------:R-:W0:Y:S08]  /*0050*/  LDC R0, c[0x0][0x364] ;  /* 0x0000d900ff007b82 */ /* 0x000e300000000800 */
[----:B------:R-:W1:Y:S08]  /*0060*/  S2UR UR4, SR_CTAID.X ;  /* 0x00000000000479c3 */ /* 0x000e700000002500 */
[----:B------:R-:W2:Y:S01]  /*0070*/  LDC.64 R6, c[0x0][0x388] ;  /* 0x0000e200ff067b82 */ /* 0x000ea20000000a00 */
[----:B0-----:R-:W-:-:S02]  /*0080*/  IMAD R0, R0, UR5, R3 ;  /* 0x0000000500007c24 */ /* 0x001fc4000f8e0203 */
[----:B-1----:R-:W-:-:S03]  /*0090*/  IMAD R15, R15, UR4, R2 ;  /* 0x000000040f0f7c24 */ /* 0x002fc6000f8e0202 */
[----:B--2---:R-:W-:-:S04]  /*00a0*/  ISETP.GE.AND P0, PT, R0, R7, PT ;  /* 0x000000070000720c */ /* 0x004fc80003f06270 */
[----:B------:R-:W-:-:S13]  /*00b0*/  ISETP.GE.OR P0, PT, R15, R6, P0 ;  /* 0x000000060f00720c */ /* 0x000fda0000706670 */
[----:B------:R-:W-:Y:S05]  /*00c0*/  @P0 EXIT ;  /* 0x000000000000094d */ /* 0x000fea0003800000 */
[C---:B------:R-:W-:Y:S01]  /*00d0*/  VIADD R14, R6.reuse, 0xffffffff ;  /* 0xffffffff060e7836 */ /* 0x040fe20000000000 */
[----:B------:R-:W-:Y:S01]  /*00e0*/  ISETP.GT.AND P0, PT, R6, 0x1, PT ;  /* 0x000000010600780c */ /* 0x000fe20003f04270 */
[----:B------:R-:W0:Y:S01]  /*00f0*/  LDC.64 R12, c[0x0][0x398] ;  /* 0x0000e600ff0c7b82 */ /* 0x000e220000000a00 */
[----:B------:R-:W0:Y:S01]  /*0100*/  LDCU.64 UR4, c[0x0][0x3a0] ;  /* 0x00007400ff0477ac */ /* 0x000e220008000a00 */
[----:B------:R1:W2:Y:S01]  /*0110*/  I2F.F64.U32 R2, R14 ;  /* 0x0000000e00027312 */ /* 0x0002a20000201800 */
[----:B------:R-:W-:Y:S01]  /*0120*/  BSSY.RECONVERGENT B0, `(.L_x_0) ;  /* 0x0000021000007945 */ /* 0x000fe20003800200 */
[----:B-1----:R-:W-:Y:S01]  /*0130*/  VIADD R14, R7, 0xffffffff ;  /* 0xffffffff070e7836 */ /* 0x002fe20000000000 */
[----:B--2---:R-:W-:Y:S02]  /*0140*/  FSEL R5, R3, 1.875, P0 ;  /* 0x3ff0000003057808 */ /* 0x004fe40000000000 */
[----:B------:R-:W-:Y:S01]  /*0150*/  FSEL R4, R2, RZ, P0 ;  /* 0x000000ff02047208 */ /* 0x000fe20000000000 */
[----:B------:R-:W-:-:S02]  /*0160*/  IMAD.MOV.U32 R2, RZ, RZ, 0x1 ;  /* 0x00000001ff027424 */ /* 0x000fc400078e00ff */
[----:B------:R-:W1:Y:S01]  /*0170*/  MUFU.RCP64H R3, R5 ;  /* 0x0000000500037308 */ /* 0x000e620000001800 */
[----:B------:R-:W-:-:S03]  /*0180*/  ISETP.GT.U32.AND P0, PT, R7, 0x1, PT ;  /* 0x000000010700780c */ /* 0x000fc60003f04070 */
[----:B-1----:R-:W-:-:S08]  /*0190*/  DFMA R8, -R4, R2, 1 ;  /* 0x3ff000000408742b */ /* 0x002fd00000000102 */
[----:B------:R-:W-:-:S08]  /*01a0*/  DFMA R8, R8, R8, R8 ;  /* 0x000000080808722b */ /* 0x000fd00000000008 */
[----:B------:R-:W-:Y:S01]  /*01b0*/  DFMA R10, R2, R8, R2 ;  /* 0x00000008020a722b */ /* 0x000fe20000000002 */
[----:B------:R-:W1:Y:S01]  /*01c0*/  I2F.F64 R2, R15 ;  /* 0x0000000f00027312 */ /* 0x000e620000201c00 */
[----:B0-----:R-:W-:-:S06]  /*01d0*/  DADD R8, -R12, UR4 ;  /* 0x000000040c087e29 */ /* 0x001fcc0008000100 */
[----:B------:R-:W-:-:S08]  /*01e0*/  DFMA R12, -R4, R10, 1 ;  /* 0x3ff00000040c742b */ /* 0x000fd0000000010a */
[----:B------:R-:W-:Y:S02]  /*01f0*/  DFMA R12, R10, R12, R10 ;  /* 0x0000000c0a0c722b */ /* 0x000fe4000000000a */
[----:B-1----:R-:W-:-:S08]  /*0200*/  DMUL R8, R8, R2 ;  /* 0x0000000208087228 */ /* 0x002fd00000000000 */
[----:B------:R-:W-:Y:S02]  /*0210*/  DMUL R2, R8, R12 ;  /* 0x0000000c08027228 */ /* 0x000fe40000000000 */
[----:B------:R-:W-:-:S06]  /*0220*/  FSETP.GEU.AND P2, PT, |R9|, 6.5827683646048100446e-37, PT ;  /* 0x036000000900780b */ /* 0x000fcc0003f4e200 */
[----:B------:R-:W-:-:S08]  /*0230*/  DFMA R10, -R4, R2, R8 ;  /* 0x00000002040a722b */ /* 0x000fd00000000108 */
[----:B------:R-:W-:Y:S02]  /*0240*/  DFMA R2, R12, R10, R2 ;  /* 0x0000000a0c02722b */ /* 0x000fe40000000002 */
[----:B------:R-:W0:Y:S08]  /*0250*/  I2F.F64.U32 R10, R14 ;  /* 0x0000000e000a7312 */ /* 0x000e300000201800 */
[----:B------:R-:W-:-:S05]  /*0260*/  FFMA R6, RZ, R5, R3 ;  /* 0x00000005ff067223 */ /* 0x000fca0000000003 */
[----:B------:R-:W-:Y:S02]  /*0270*/  FSETP.GT.AND P1, PT, |R6|, 1.469367938527859385e-39, PT ;  /* 0x001000000600780b */ /* 0x000fe40003f24200 */
[----:B0-----:R-:W-:Y:S02]  /*0280*/  FSEL R6, R10, RZ, P0 ;  /* 0x000000ff0a067208 */ /* 0x001fe40000000000 */
[----:B------:R-:W-:-:S09]  /*0290*/  FSEL R7, R11, 1.875, P0 ;  /* 0x3ff000000b077808 */ /* 0x000fd20000000000 */
[----:B------:R-:W-:Y:S05]  /*02a0*/  @P1 BRA P2, `(.L_x_1) ;  /* 0x0000000000201947 */ /* 0x000fea0001000000 */
[----:B------:R-:W-:Y:S01]  /*02b0*/  IMAD.MOV.U32 R10, RZ, RZ, R8 ;  /* 0x000000ffff0a7224 */ /* 0x000fe200078e0008 */
[----:B------:R-:W-:Y:S01]  /*02c0*/  MOV R18, 0x310 ;  /* 0x0000031000127802 */ /* 0x000fe20000000f00 */
[----:B------:R-:W-:Y:S02]  /*02d0*/  IMAD.MOV.U32 R11, RZ, RZ, R9 ;  /* 0x000000ffff0b7224 */ /* 0x000fe400078e0009 */
[----:B------:R-:W-:Y:S02]  /*02e0*/  IMAD.MOV.U32 R8, RZ, RZ, R4 ;  /* 0x000000ffff087224 */ /* 0x000fe400078e0004 */
[----:B------:R-:W-:-:S07]  /*02f0*/  IMAD.MOV.U32 R9, RZ, RZ, R5 ;  /* 0x000000ffff097224 */ /* 0x000fce00078e0005 */
[----:B------:R-:W-:Y:S05]  /*0300*/  CALL.REL.NOINC `($__internal_0_$__cuda_sm20_div_rn_f64_full) ;  /* 0x0000000000fc7944 */ /* 0x000fea0003c00000 */
[----:B------:R-:W-:Y:S02]  /*0310*/  IMAD.MOV.U32 R2, RZ, RZ, R4 ;  /* 0x000000ffff027224 */ /* 0x000fe400078e0004 */
[----:B------:R-:W-:-:S07]  /*0320*/  IMAD.MOV.U32 R3, RZ, RZ, R5 ;  /* 0x000000ffff037224 */ /* 0x000fce00078e0005 */
.L_x_1:
[----:B------:R-:W-:Y:S05]  /*0330*/  BSYNC.RECONVERGENT B0 ;  /* 0x0000000000007941 */ /* 0x000fea0003800200 */
.L_x_0:
[----:B------:R-:W0:Y:S01]  /*0340*/  MUFU.RCP64H R5, R7 ;  /* 0x0000000700057308 */ /* 0x000e220000001800 */
[----:B------:R-:W-:Y:S01]  /*0350*/  IMAD.MOV.U32 R4, RZ, RZ, 0x1 ;  /* 0x00000001ff047424 */ /* 0x000fe200078e00ff */
[----:B------:R-:W1:Y:S01]  /*0360*/  LDC.64 R12, c[0x0][0x3a8] ;  /* 0x0000ea00ff0c7b82 */ /* 0x000e620000000a00 */
[----:B------:R-:W1:Y:S01]  /*0370*/  LDCU.64 UR4, c[0x0][0x3b0] ;  /* 0x00007600ff0477ac */ /* 0x000e620008000a00 */
[----:B------:R-:W-:Y:S03]  /*0380*/  BSSY.RECONVERGENT B0, `(.L_x_2) ;  /* 0x0000018000007945 */ /* 0x000fe60003800200 */
[----:B0-----:R-:W-:-:S08]  /*0390*/  DFMA R8, -R6, R4, 1 ;  /* 0x3ff000000608742b */ /* 0x001fd00000000104 */
[----:B------:R-:W-:-:S08]  /*03a0*/  DFMA R8, R8, R8, R8 ;  /* 0x000000080808722b */ /* 0x000fd00000000008 */
[----:B------:R-:W-:Y:S02]  /*03b0*/  DFMA R10, R4, R8, R4 ;  /* 0x00000008040a722b */ /* 0x000fe40000000004 */
[----:B------:R-:W0:Y:S01]  /*03c0*/  I2F.F64.U32 R8, R0 ;  /* 0x0000000000087312 */ /* 0x000e220000201800 */
[----:B-1----:R-:W-:Y:S01]  /*03d0*/  DADD R4, -R12, UR4 ;  /* 0x000000040c047e29 */ /* 0x002fe20008000100 */
[----:B------:R-:W1:Y:S04]  /*03e0*/  LDCU.64 UR4, c[0x0][0x398] ;  /* 0x00007300ff0477ac */ /* 0x000e680008000a00 */
[----:B------:R-:W-:-:S08]  /*03f0*/  DFMA R12, -R6, R10, 1 ;  /* 0x3ff00000060c742b */ /* 0x000fd0000000010a */
[----:B------:R-:W-:Y:S02]  /*0400*/  DFMA R12, R10, R12, R10 ;  /* 0x0000000c0a0c722b */ /* 0x000fe4000000000a */
[----:B0-----:R-:W-:Y:S02]  /*0410*/  DMUL R8, R4, R8 ;  /* 0x0000000804087228 */ /* 0x001fe40000000000 */
[----:B-1----:R-:W-:-:S06]  /*0420*/  DADD R2, R2, UR4 ;  /* 0x0000000402027e29 */ /* 0x002fcc0008000000 */
[----:B------:R-:W-:Y:S02]  /*0430*/  DMUL R4, R8, R12 ;  /* 0x0000000c08047228 */ /* 0x000fe40000000000 */
[----:B------:R-:W-:-:S06]  /*0440*/  FSETP.GEU.AND P1, PT, |R9|, 6.5827683646048100446e-37, PT ;  /* 0x036000000900780b */ /* 0x000fcc0003f2e200 */
[----:B------:R-:W-:-:S08]  /*0450*/  DFMA R10, -R6, R4, R8 ;  /* 0x00000004060a722b */ /* 0x000fd00000000108 */
[----:B------:R-:W-:-:S10]  /*0460*/  DFMA R4, R12, R10, R4 ;  /* 0x0000000a0c04722b */ /* 0x000fd40000000004 */
[----:B------:R-:W-:-:S05]  /*0470*/  FFMA R10, RZ, R7, R5 ;  /* 0x00000007ff0a7223 */ /* 0x000fca0000000005 */
[----:B------:R-:W-:-:S13]  /*0480*/  FSETP.GT.AND P0, PT, |R10|, 1.469367938527859385e-39, PT ;  /* 0x001000000a00780b */ /* 0x000fda0003f04200 */
[----:B------:R-:W-:Y:S05]  /*0490*/  @P0 BRA P1, `(.L_x_3) ;  /* 0x0000000000180947 */ /* 0x000fea0000800000 */
[----:B------:R-:W-:Y:S01]  /*04a0*/  IMAD.MOV.U32 R10, RZ, RZ, R8 ;  /* 0x000000ffff0a7224 */ /* 0x000fe200078e0008 */
[----:B------:R-:W-:Y:S01]  /*04b0*/  MOV R18, 0x500 ;  /* 0x0000050000127802 */ /* 0x000fe20000000f00 */
[----:B------:R-:W-:Y:S02]  /*04c0*/  IMAD.MOV.U32 R11, RZ, RZ, R9 ;  /* 0x000000ffff0b7224 */ /* 0x000fe400078e0009 */
[----:B------:R-:W-:Y:S02]  /*04d0*/  IMAD.MOV.U32 R8, RZ, RZ, R6 ;  /* 0x000000ffff087224 */ /* 0x000fe400078e0006 */
[----:B------:R-:W-:-:S07]  /*04e0*/  IMAD.MOV.U32 R9, RZ, RZ, R7 ;  /* 0x000000ffff097224 */ /* 0x000fce00078e0007 */
[----:B------:R-:W-:Y:S05]  /*04f0*/  CALL.REL.NOINC `($__internal_0_$__cuda_sm20_div_rn_f64_full) ;  /* 0x0000000000807944 */ /* 0x000fea0003c00000 */
.L_x_3:
[----:B------:R-:W-:Y:S05]  /*0500*/  BSYNC.RECONVERGENT B0 ;  /* 0x0000000000007941 */ /* 0x000fea0003800200 */
.L_x_2:
[----:B------:R-:W0:Y:S01]  /*0510*/  LDCU UR6, c[0x0][0x390] ;  /* 0x00007200ff0677ac */ /* 0x000e220008000800 */
[----:B------:R-:W1:Y:S01]  /*0520*/  LDC.64 R6, c[0x0][0x380] ;  /* 0x0000e000ff067b82 */ /* 0x000e620000000a00 */
[----:B------:R-:W-:Y:S01]  /*0530*/  IMAD.MOV.U32 R8, RZ, RZ, RZ ;  /* 0x000000ffff087224 */ /* 0x000fe200078e00ff */
[----:B------:R-:W2:Y:S01]  /*0540*/  LDCU.64 UR4, c[0x0][0x3a8] ;  /* 0x00007500ff0477ac */ /* 0x000ea20008000a00 */
[----:B0-----:R-:W-:Y:S01]  /*0550*/  UISETP.GE.AND UP0, UPT, UR6, 0x1, UPT ;  /* 0x000000010600788c */ /* 0x001fe2000bf06270 */
[----:B--2---:R-:W-:-:S08]  /*0560*/  DADD R18, R4, UR4 ;  /* 0x0000000404127e29 */ /* 0x004fd00008000000 */
[----:B------:R-:W-:Y:S05]  /*0570*/  BRA.U !UP0, `(.L_x_4) ;  /* 0x0000000108487547 */ /* 0x000fea000b800000 */
[----:B------:R-:W-:Y:S01]  /*0580*/  BSSY.RECONVERGENT B0, `(.L_x_4) ;  /* 0x0000011000007945 */ /* 0x000fe20003800200 */
[----:B------:R-:W-:Y:S01]  /*0590*/  IMAD.MOV.U32 R8, RZ, RZ, RZ ;  /* 0x000000ffff087224 */ /* 0x000fe200078e00ff */
[----:B------:R-:W-:Y:S02]  /*05a0*/  CS2R R4, SRZ ;  /* 0x0000000000047805 */ /* 0x000fe4000001ff00 */
[----:B------:R-:W-:Y:S02]  /*05b0*/  CS2R R10, SRZ ;  /* 0x00000000000a7805 */ /* 0x000fe4000001ff00 */
[----:B------:R-:W-:Y:S02]  /*05c0*/  CS2R R12, SRZ ;  /* 0x00000000000c7805 */ /* 0x000fe4000001ff00 */
[----:B------:R-:W-:-:S07]  /*05d0*/  CS2R R16, SRZ ;  /* 0x0000000000107805 */ /* 0x000fce000001ff00 */
.L_x_5:
[----:B------:R-:W-:Y:S01]  /*05e0*/  DADD R4, R10, -R4 ;  /* 0x000000000a047229 */ /* 0x000fe20000000804 */
[----:B------:R-:W-:Y:S01]  /*05f0*/  VIADD R8, R8, 0x1 ;  /* 0x0000000108087836 */ /* 0x000fe20000000000 */
[----:B------:R-:W-:-:S04]  /*0600*/  DADD R10, R16, R16 ;  /* 0x00000000100a7229 */ /* 0x000fc80000000010 */
[----:B------:R-:W-:Y:S02]  /*0610*/  ISETP.GE.AND P0, PT, R8, UR6, PT ;  /* 0x0000000608007c0c */ /* 0x000fe4000bf06270 */
[----:B------:R-:W-:Y:S02]  /*0620*/  DADD R16, R2, R4 ;  /* 0x0000000002107229 */ /* 0x000fe40000000004 */
[----:B------:R-:W-:-:S06]  /*0630*/  DFMA R12, R10, R12, R18 ;  /* 0x0000000c0a0c722b */ /* 0x000fcc0000000012 */
[----:B------:R-:W-:Y:S02]  /*0640*/  DMUL R10, R16, R16 ;  /* 0x00000010100a7228 */ /* 0x000fe40000000000 */
[----:B------:R-:W-:-:S08]  /*0650*/  DMUL R4, R12, R12 ;  /* 0x0000000c0c047228 */ /* 0x000fd00000000000 */
[----:B------:R-:W-:-:S08]  /*0660*/  DADD R20, R10, R4 ;  /* 0x000000000a147229 */ /* 0x000fd00000000004 */
[----:B------:R-:W-:-:S14]  /*0670*/  DSETP.LE.AND P1, PT, R20, 4, PT ;  /* 0x401000001400742a */ /* 0x000fdc0003f23000 */
[----:B------:R-:W-:Y:S05]  /*0680*/  @!P0 BRA P1, `(.L_x_5) ;  /* 0xfffffffc00d48947 */ /* 0x000fea000083ffff */
[----:B------:R-:W-:Y:S05]  /*0690*/  BSYNC.RECONVERGENT B0 ;  /* 0x0000000000007941 */ /* 0x000fea0003800200 */
.L_x_4:
[----:B------:R-:W0:Y:S01]  /*06a0*/  LDCU UR7, c[0x0][0x388] ;  /* 0x00007100ff0777ac */ /* 0x000e220008000800 */
[----:B------:R-:W2:Y:S01]  /*06b0*/  LDCU.64 UR4, c[0x0][0x358] ;  /* 0x00006b00ff0477ac */ /* 0x000ea20008000a00 */
[----:B0-----:R-:W-:-:S04]  /*06c0*/  IMAD R15, R0, UR7, R15 ;  /* 0x00000007000f7c24 */ /* 0x001fc8000f8e020f */
[----:B-1----:R-:W-:-:S05]  /*06d0*/  IMAD.WIDE R6, R15, 0x4, R6 ;  /* 0x000000040f067825 */ /* 0x002fca00078e0206 */
[----:B--2---:R-:W-:Y:S01]  /*06e0*/  STG.E desc[UR4][R6.64], R8 ;  /* 0x0000000806007986 */ /* 0x004fe2000c101904 */
[----:B------:R-:W-:Y:S05]  /*06f0*/  EXIT ;  /* 0x000000000000794d */ /* 0x000fea0003800000 */
        .weak           $__internal_0_$__cuda_sm20_div_rn_f64_full
        .type           $__internal_0_$__cuda_sm20_div_rn_f64_full,@function
        .size           $__internal_0_$__cuda_sm20_div_rn_f64_full,(.L_x_30 - $__internal_0_$__cuda_sm20_div_rn_f64_full)
$__internal_0_$__cuda_sm20_div_rn_f64_full:
[C---:B------:R-:W-:Y:S01]  /*0700*/  FSETP.GEU.AND P0, PT, |R9|.reuse, 1.469367938527859385e-39, PT ;  /* 0x001000000900780b */ /* 0x040fe20003f0e200 */
[----:B------:R-:W-:Y:S01]  /*0710*/  IMAD.MOV.U32 R20, RZ, RZ, 0x1 ;  /* 0x00000001ff147424 */ /* 0x000fe200078e00ff */
[----:B------:R-:W-:Y:S01]  /*0720*/  LOP3.LUT R4, R9, 0x800fffff, RZ, 0xc0, !PT ;  /* 0x800fffff09047812 */ /* 0x000fe200078ec0ff */
[----:B------:R-:W-:Y:S01]  /*0730*/  IMAD.MOV.U32 R14, RZ, RZ, 0x1ca00000 ;  /* 0x1ca00000ff0e7424 */ /* 0x000fe200078e00ff */
[C---:B------:R-:W-:Y:S01]  /*0740*/  FSETP.GEU.AND P2, PT, |R11|.reuse, 1.469367938527859385e-39, PT ;  /* 0x001000000b00780b */ /* 0x040fe20003f4e200 */
[----:B------:R-:W-:Y:S01]  /*0750*/  BSSY.RECONVERGENT B1, `(.L_x_6) ;  /* 0x0000053000017945 */ /* 0x000fe20003800200 */
[----:B------:R-:W-:Y:S01]  /*0760*/  LOP3.LUT R5, R4, 0x3ff00000, RZ, 0xfc, !PT ;  /* 0x3ff0000004057812 */ /* 0x000fe200078efcff */
[----:B------:R-:W-:Y:S01]  /*0770*/  IMAD.MOV.U32 R4, RZ, RZ, R8 ;  /* 0x000000ffff047224 */ /* 0x000fe200078e0008 */
[----:B------:R-:W-:Y:S02]  /*0780*/  LOP3.LUT R16, R11, 0x7ff00000, RZ, 0xc0, !PT ;  /* 0x7ff000000b107812 */ /* 0x000fe400078ec0ff */
[----:B------:R-:W-:-:S03]  /*0790*/  LOP3.LUT R17, R9, 0x7ff00000, RZ, 0xc0, !PT ;  /* 0x7ff0000009117812 */ /* 0x000fc600078ec0ff */
[----:B------:R-:W-:Y:S01]  /*07a0*/  @!P0 DMUL R4, R8, 8.98846567431157953865e+307 ;  /* 0x7fe0000008048828 */ /* 0x000fe20000000000 */
[C---:B------:R-:W-:Y:S01]  /*07b0*/  ISETP.GE.U32.AND P1, PT, R16.reuse, R17, PT ;  /* 0x000000111000720c */ /* 0x040fe20003f26070 */
[----:B------:R-:W-:Y:S02]  /*07c0*/  IMAD.MOV.U32 R26, RZ, RZ, R17 ;  /* 0x000000ffff1a7224 */ /* 0x000fe400078e0011 */
[----:B------:R-:W-:Y:S01]  /*07d0*/  @!P2 LOP3.LUT R19, R9, 0x7ff00000, RZ, 0xc0, !PT ;  /* 0x7ff000000913a812 */ /* 0x000fe200078ec0ff */
[----:B------:R-:W-:Y:S01]  /*07e0*/  @!P2 IMAD.MOV.U32 R24, RZ, RZ, RZ ;  /* 0x000000ffff18a224 */ /* 0x000fe200078e00ff */
[----:B------:R-:W0:Y:S02]  /*07f0*/  MUFU.RCP64H R21, R5 ;  /* 0x0000000500157308 */ /* 0x000e240000001800 */
[----:B------:R-:W-:Y:S02]  /*0800*/  @!P2 ISETP.GE.U32.AND P3, PT, R16, R19, PT ;  /* 0x000000131000a20c */ /* 0x000fe40003f66070 */
[----:B------:R-:W-:-:S02]  /*0810*/  @!P0 LOP3.LUT R26, R5, 0x7ff00000, RZ, 0xc0, !PT ;  /* 0x7ff00000051a8812 */ /* 0x000fc400078ec0ff */
[----:B------:R-:W-:-:S04]  /*0820*/  @!P2 SEL R19, R14, 0x63400000, !P3 ;  /* 0x634000000e13a807 */ /* 0x000fc80005800000 */
[----:B------:R-:W-:-:S04]  /*0830*/  @!P2 LOP3.LUT R19, R19, 0x80000000, R11, 0xf8, !PT ;  /* 0x800000001313a812 */ /* 0x000fc800078ef80b */
[----:B------:R-:W-:Y:S01]  /*0840*/  @!P2 LOP3.LUT R25, R19, 0x100000, RZ, 0xfc, !PT ;  /* 0x001000001319a812 */ /* 0x000fe200078efcff */
[----:B------:R-:W-:Y:S01]  /*0850*/  IMAD.MOV.U32 R19, RZ, RZ, R16 ;  /* 0x000000ffff137224 */ /* 0x000fe200078e0010 */
[----:B0-----:R-:W-:-:S08]  /*0860*/  DFMA R12, R20, -R4, 1 ;  /* 0x3ff00000140c742b */ /* 0x001fd00000000804 */
[----:B------:R-:W-:-:S08]  /*0870*/  DFMA R12, R12, R12, R12 ;  /* 0x0000000c0c0c722b */ /* 0x000fd0000000000c */
[----:B------:R-:W-:Y:S01]  /*0880*/  DFMA R20, R20, R12, R20 ;  /* 0x0000000c1414722b */ /* 0x000fe20000000014 */
[----:B------:R-:W-:Y:S01]  /*0890*/  SEL R13, R14, 0x63400000, !P1 ;  /* 0x634000000e0d7807 */ /* 0x000fe20004800000 */
[----:B------:R-:W-:-:S03]  /*08a0*/  IMAD.MOV.U32 R12, RZ, RZ, R10 ;  /* 0x000000ffff0c7224 */ /* 0x000fc600078e000a */
[----:B------:R-:W-:-:S03]  /*08b0*/  LOP3.LUT R13, R13, 0x800fffff, R11, 0xf8, !PT ;  /* 0x800fffff0d0d7812 */ /* 0x000fc600078ef80b */
[----:B------:R-:W-:-:S03]  /*08c0*/  DFMA R22, R20, -R4, 1 ;  /* 0x3ff000001416742b */ /* 0x000fc60000000804 */
[----:B------:R-:W-:-:S05]  /*08d0*/  @!P2 DFMA R12, R12, 2, -R24 ;  /* 0x400000000c0ca82b */ /* 0x000fca0000000818 */
[----:B------:R-:W-:-:S05]  /*08e0*/  DFMA R22, R20, R22, R20 ;  /* 0x000000161416722b */ /* 0x000fca0000000014 */
[----:B------:R-:W-:-:S03]  /*08f0*/  @!P2 LOP3.LUT R19, R13, 0x7ff00000, RZ, 0xc0, !PT ;  /* 0x7ff000000d13a812 */ /* 0x000fc600078ec0ff */
[----:B------:R-:W-:Y:S02]  /*0900*/  DMUL R20, R22, R12 ;  /* 0x0000000c16147228 */ /* 0x000fe40000000000 */
[----:B------:R-:W-:-:S05]  /*0910*/  VIADD R17, R19, 0xffffffff ;  /* 0xffffffff13117836 */ /* 0x000fca0000000000 */
[----:B------:R-:W-:Y:S01]  /*0920*/  ISETP.GT.U32.AND P0, PT, R17, 0x7feffffe, PT ;  /* 0x7feffffe1100780c */ /* 0x000fe20003f04070 */
[----:B------:R-:W-:Y:S01]  /*0930*/  VIADD R17, R26, 0xffffffff ;  /* 0xffffffff1a117836 */ /* 0x000fe20000000000 */
[----:B------:R-:W-:-:S04]  /*0940*/  DFMA R24, R20, -R4, R12 ;  /* 0x800000041418722b */ /* 0x000fc8000000000c */
[----:B------:R-:W-:-:S04]  /*0950*/  ISETP.GT.U32.OR P0, PT, R17, 0x7feffffe, P0 ;  /* 0x7feffffe1100780c */ /* 0x000fc80000704470 */
[----:B------:R-:W-:-:S09]  /*0960*/  DFMA R24, R22, R24, R20 ;  /* 0x000000181618722b */ /* 0x000fd20000000014 */
[----:B------:R-:W-:Y:S05]  /*0970*/  @P0 BRA `(.L_x_7) ;  /* 0x00000000006c0947 */ /* 0x000fea0003800000 */
[----:B------:R-:W-:Y:S01]  /*0980*/  LOP3.LUT R11, R9, 0x7ff00000, RZ, 0xc0, !PT ;  /* 0x7ff00000090b7812 */ /* 0x000fe200078ec0ff */
[----:B------:R-:W-:-:S03]  /*0990*/  IMAD.MOV.U32 R20, RZ, RZ, RZ ;  /* 0x000000ffff147224 */ /* 0x000fc600078e00ff */
[CC--:B------:R-:W-:Y:S02]  /*09a0*/  VIADDMNMX R10, R16.reuse, -R11.reuse, 0xb9600000, !PT ;  /* 0xb9600000100a7446 */ /* 0x0c0fe4000780090b */
[----:B------:R-:W-:Y:S02]  /*09b0*/  ISETP.GE.U32.AND P0, PT, R16, R11, PT ;  /* 0x0000000b1000720c */ /* 0x000fe40003f06070 */
[----:B------:R-:W-:Y:S02]  /*09c0*/  VIMNMX R10, PT, PT, R10, 0x46a00000, PT ;  /* 0x46a000000a0a7848 */ /* 0x000fe40003fe0100 */
[----:B------:R-:W-:-:S05]  /*09d0*/  SEL R11, R14, 0x63400000, !P0 ;  /* 0x634000000e0b7807 */ /* 0x000fca0004000000 */
[----:B------:R-:W-:-:S04]  /*09e0*/  IMAD.IADD R10, R10, 0x1, -R11 ;  /* 0x000000010a0a7824 */ /* 0x000fc800078e0a0b */
[----:B------:R-:W-:-:S06]  /*09f0*/  VIADD R21, R10, 0x7fe00000 ;  /* 0x7fe000000a157836 */ /* 0x000fcc0000000000 */
[----:B------:R-:W-:-:S10]  /*0a00*/  DMUL R16, R24, R20 ;  /* 0x0000001418107228 */ /* 0x000fd40000000000 */
[----:B------:R-:W-:-:S13]  /*0a10*/  FSETP.GTU.AND P0, PT, |R17|, 1.469367938527859385e-39, PT ;  /* 0x001000001100780b */ /* 0x000fda0003f0c200 */
[----:B------:R-:W-:Y:S05]  /*0a20*/  @P0 BRA `(.L_x_8) ;  /* 0x0000000000940947 */ /* 0x000fea0003800000 */
[----:B------:R-:W-:Y:S01]  /*0a30*/  DFMA R4, R24, -R4, R12 ;  /* 0x800000041804722b */ /* 0x000fe2000000000c */
[----:B------:R-:W-:-:S09]  /*0a40*/  IMAD.MOV.U32 R20, RZ, RZ, RZ ;  /* 0x000000ffff147224 */ /* 0x000fd200078e00ff */
[C---:B------:R-:W-:Y:S02]  /*0a50*/  FSETP.NEU.AND P0, PT, R5.reuse, RZ, PT ;  /* 0x000000ff0500720b */ /* 0x040fe40003f0d000 */
[----:B------:R-:W-:-:S04]  /*0a60*/  LOP3.LUT R9, R5, 0x80000000, R9, 0x48, !PT ;  /* 0x8000000005097812 */ /* 0x000fc800078e4809 */
[----:B------:R-:W-:-:S07]  /*0a70*/  LOP3.LUT R21, R9, R21, RZ, 0xfc, !PT ;  /* 0x0000001509157212 */ /* 0x000fce00078efcff */
[----:B------:R-:W-:Y:S05]  /*0a80*/  @!P0 BRA `(.L_x_8) ;  /* 0x00000000007c8947 */ /* 0x000fea0003800000 */
[----:B------:R-:W-:Y:S01]  /*0a90*/  IMAD.MOV R5, RZ, RZ, -R10 ;  /* 0x000000ffff057224 */ /* 0x000fe200078e0a0a */
[----:B------:R-:W-:Y:S01]  /*0aa0*/  DMUL.RP R20, R24, R20 ;  /* 0x0000001418147228 */ /* 0x000fe20000008000 */
[----:B------:R-:W-:-:S06]  /*0ab0*/  IMAD.MOV.U32 R4, RZ, RZ, RZ ;  /* 0x000000ffff047224 */ /* 0x000fcc00078e00ff */
[----:B------:R-:W-:-:S03]  /*0ac0*/  DFMA R4, R16, -R4, R24 ;  /* 0x800000041004722b */ /* 0x000fc60000000018 */
[----:B------:R-:W-:-:S03]  /*0ad0*/  LOP3.LUT R9, R21, R9, RZ, 0x3c, !PT ;  /* 0x0000000915097212 */ /* 0x000fc600078e3cff */
[----:B------:R-:W-:-:S04]  /*0ae0*/  IADD3 R4, PT, PT, -R10, -0x43300000, RZ ;  /* 0xbcd000000a047810 */ /* 0x000fc80007ffe1ff */
[----:B------:R-:W-:-:S04]  /*0af0*/  FSETP.NEU.AND P0, PT, |R5|, R4, PT ;  /* 0x000000040500720b */ /* 0x000fc80003f0d200 */
[----:B------:R-:W-:Y:S02]  /*0b00*/  FSEL R16, R20, R16, !P0 ;  /* 0x0000001014107208 */ /* 0x000fe40004000000 */
[----:B------:R-:W-:Y:S01]  /*0b10*/  FSEL R17, R9, R17, !P0 ;  /* 0x0000001109117208 */ /* 0x000fe20004000000 */
[----:B------:R-:W-:Y:S06]  /*0b20*/  BRA `(.L_x_8) ;  /* 0x0000000000547947 */ /* 0x000fec0003800000 */
.L_x_7:
[----:B------:R-:W-:-:S14]  /*0b30*/  DSETP.NAN.AND P0, PT, R10, R10, PT ;  /* 0x0000000a0a00722a */ /* 0x000fdc0003f08000 */
[----:B------:R-:W-:Y:S05]  /*0b40*/  @P0 BRA `(.L_x_9) ;  /* 0x0000000000440947 */ /* 0x000fea0003800000 */
[----:B------:R-:W-:-:S14]  /*0b50*/  DSETP.NAN.AND P0, PT, R8, R8, PT ;  /* 0x000000080800722a */ /* 0x000fdc0003f08000 */
[----:B------:R-:W-:Y:S05]  /*0b60*/  @P0 BRA `(.L_x_10) ;  /* 0x0000000000300947 */ /* 0x000fea0003800000 */
[----:B------:R-:W-:Y:S01]  /*0b70*/  ISETP.NE.AND P0, PT, R19, R26, PT ;  /* 0x0000001a1300720c */ /* 0x000fe20003f05270 */
[----:B------:R-:W-:Y:S02]  /*0b80*/  IMAD.MOV.U32 R16, RZ, RZ, 0x0 ;  /* 0x00000000ff107424 */ /* 0x000fe400078e00ff */
[----:B------:R-:W-:-:S10]  /*0b90*/  IMAD.MOV.U32 R17, RZ, RZ, -0x80000 ;  /* 0xfff80000ff117424 */ /* 0x000fd400078e00ff */
[----:B------:R-:W-:Y:S05]  /*0ba0*/  @!P0 BRA `(.L_x_8) ;  /* 0x0000000000348947 */ /* 0x000fea0003800000 */
[----:B------:R-:W-:Y:S02]  /*0bb0*/  ISETP.NE.AND P0, PT, R19, 0x7ff00000, PT ;  /* 0x7ff000001300780c */ /* 0x000fe40003f05270 */
[----:B------:R-:W-:Y:S02]  /*0bc0*/  LOP3.LUT R17, R11, 0x80000000, R9, 0x48, !PT ;  /* 0x800000000b117812 */ /* 0x000fe400078e4809 */
[----:B------:R-:W-:-:S13]  /*0bd0*/  ISETP.EQ.OR P0, PT, R26, RZ, !P0 ;  /* 0x000000ff1a00720c */ /* 0x000fda0004702670 */
[----:B------:R-:W-:Y:S01]  /*0be0*/  @P0 LOP3.LUT R4, R17, 0x7ff00000, RZ, 0xfc, !PT ;  /* 0x7ff0000011040812 */ /* 0x000fe200078efcff */
[----:B------:R-:W-:Y:S02]  /*0bf0*/  @!P0 IMAD.MOV.U32 R16, RZ, RZ, RZ ;  /* 0x000000ffff108224 */ /* 0x000fe400078e00ff */
[----:B------:R-:W-:Y:S02]  /*0c00*/  @P0 IMAD.MOV.U32 R16, RZ, RZ, RZ ;  /* 0x000000ffff100224 */ /* 0x000fe400078e00ff */
[----:B------:R-:W-:Y:S01]  /*0c10*/  @P0 IMAD.MOV.U32 R17, RZ, RZ, R4 ;  /* 0x000000ffff110224 */ /* 0x000fe200078e0004 */
[----:B------:R-:W-:Y:S06]  /*0c20*/  BRA `(.L_x_8) ;  /* 0x0000000000147947 */ /* 0x000fec0003800000 */
.L_x_10:
[----:B------:R-:W-:Y:S01]  /*0c30*/  LOP3.LUT R17, R9, 0x80000, RZ, 0xfc, !PT ;  /* 0x0008000009117812 */ /* 0x000fe200078efcff */
[----:B------:R-:W-:Y:S01]  /*0c40*/  IMAD.MOV.U32 R16, RZ, RZ, R8 ;  /* 0x000000ffff107224 */ /* 0x000fe200078e0008 */
[----:B------:R-:W-:Y:S06]  /*0c50*/  BRA `(.L_x_8) ;  /* 0x0000000000087947 */ /* 0x000fec0003800000 */
.L_x_9:
[----:B------:R-:W-:Y:S01]  /*0c60*/  LOP3.LUT R17, R11, 0x80000, RZ, 0xfc, !PT ;  /* 0x000800000b117812 */ /* 0x000fe200078efcff */
[----:B------:R-:W-:-:S07]  /*0c70*/  IMAD.MOV.U32 R16, RZ, RZ, R10 ;  /* 0x000000ffff107224 */ /* 0x000fce00078e000a */
.L_x_8:
[----:B------:R-:W-:Y:S05]  /*0c80*/  BSYNC.RECONVERGENT B1 ;  /* 0x0000000000017941 */ /* 0x000fea0003800200 */
.L_x_6:
[----:B------:R-:W-:Y:S02]  /*0c90*/  IMAD.MOV.U32 R19, RZ, RZ, 0x0 ;  /* 0x00000000ff137424 */ /* 0x000fe400078e00ff */
[----:B------:R-:W-:Y:S02]  /*0ca0*/  IMAD.MOV.U32 R4, RZ, RZ, R16 ;  /* 0x000000ffff047224 */ /* 0x000fe400078e0010 */
[----:B------:R-:W-:Y:S01]  /*0cb0*/  IMAD.MOV.U32 R5, RZ, RZ, R17 ;  /* 0x000000ffff057224 */ /* 0x000fe200078e0011 */
[----:B------:R-:W-:Y:S06]  /*0cc0*/  RET.REL.NODEC R18 `(mandelbrot_f64) ;  /* 0xfffffff012cc7950 */ /* 0x000fec0003c3ffff */
.L_x_11:
[----:B------:R-:W-:-:S00]  /*0cd0*/  BRA `(.L_x_11) ;  /* 0xfffffffc00fc7947 */ /* 0x000fc0000383ffff */
[----:B------:R-:W-:-:S00]  /*0ce0*/  NOP ;  /* 0x0000000000007918 */ /* 0x000fc00000000000 */
        /* <DEDUP_REMOVED lines=9> */
.L_x_30:


//--------------------- .text.mandelbrot_f32      --------------------------
	.section	.text.mandelbrot_f32,"ax",@progbits
	.align	128
        .global         mandelbrot_f32
        .type           mandelbrot_f32,@function
        .size           mandelbrot_f32,(.L_x_31 - mandelbrot_f32)
        .other          mandelbrot_f32,@"STO_CUDA_ENTRY STV_DEFAULT"
mandelbrot_f32:
.text.mandelbrot_f32:
        /* <DEDUP_REMOVED lines=15> */
[----:B------:R-:W0:Y:S01]  /*00f0*/  LDCU UR4, c[0x0][0x398] ;  /* 0x00007300ff0477ac */ /* 0x000e220008000800 */
[----:B------:R-:W0:Y:S01]  /*0100*/  LDC R6, c[0x0][0x394] ;  /* 0x0000e500ff067b82 */ /* 0x000e220000000800 */
[----:B------:R-:W-:Y:S01]  /*0110*/  I2FP.F32.S32 R9, R5 ;  /* 0x0000000500097245 */ /* 0x000fe20000201400 */
[----:B------:R-:W-:Y:S01]  /*0120*/  BSSY.RECONVERGENT B0, `(.L_x_12) ;  /* 0x0000014000007945 */ /* 0x000fe20003800200 */
[----:B------:R-:W-:-:S04]  /*0130*/  I2FP.F32.U32 R0, R0 ;  /* 0x0000000000007245 */ /* 0x000fc80000201000 */
[----:B------:R-:W-:Y:S02]  /*0140*/  FSEL R3, R0, 1, P0 ;  /* 0x3f80000000037808 */ /* 0x000fe40000000000 */
[----:B------:R-:W-:Y:S02]  /*0150*/  ISETP.GT.U32.AND P0, PT, R7, 0x1, PT ;  /* 0x000000010700780c */ /* 0x000fe40003f04070 */
[----:B------:R-:W1:Y:S01]  /*0160*/  MUFU.RCP R4, R3 ;  /* 0x0000000300047308 */ /* 0x000e620000001000 */
[----:B0-----:R-:W-:-:S04]  /*0170*/  FADD R0, -R6, UR4 ;  /* 0x0000000406007e21 */ /* 0x001fc80008000100 */
[----:B------:R-:W-:Y:S01]  /*0180*/  FMUL R0, R0, R9 ;  /* 0x0000000900007220 */ /* 0x000fe20000400000 */
[----:B-1----:R-:W-:-:S03]  /*0190*/  FFMA R11, -R3, R4, 1 ;  /* 0x3f800000030b7423 */ /* 0x002fc60000000104 */
[----:B------:R-:W0:Y:S01]  /*01a0*/  FCHK P1, R0, R3 ;  /* 0x0000000300007302 */ /* 0x000e220000020000 */
[----:B------:R-:W-:Y:S01]  /*01b0*/  FFMA R11, R4, R11, R4 ;  /* 0x0000000b040b7223 */ /* 0x000fe20000000004 */
[----:B------:R-:W-:-:S03]  /*01c0*/  VIADD R4, R7, 0xffffffff ;  /* 0xffffffff07047836 */ /* 0x000fc60000000000 */
[----:B------:R-:W-:Y:S02]  /*01d0*/  FFMA R6, R0, R11, RZ ;  /* 0x0000000b00067223 */ /* 0x000fe400000000ff */
[----:B------:R-:W-:Y:S02]  /*01e0*/  I2FP.F32.U32 R4, R4 ;  /* 0x0000000400047245 */ /* 0x000fe40000201000 */
[----:B------:R-:W-:Y:S02]  /*01f0*/  FFMA R8, -R3, R6, R0 ;  /* 0x0000000603087223 */ /* 0x000fe40000000100 */
[----:B------:R-:W-:Y:S02]  /*0200*/  FSEL R7, R4, 1, P0 ;  /* 0x3f80000004077808 */ /* 0x000fe40000000000 */
[----:B------:R-:W-:Y:S01]  /*0210*/  FFMA R4, R11, R8, R6 ;  /* 0x000000080b047223 */ /* 0x000fe20000000006 */
[----:B0-----:R-:W-:Y:S06]  /*0220*/  @!P1 BRA `(.L_x_13) ;  /* 0x00000000000c9947 */ /* 0x001fec0003800000 */
[----:B------:R-:W-:-:S07]  /*0230*/  MOV R6, 0x250 ;  /* 0x0000025000067802 */ /* 0x000fce0000000f00 */
[----:B------:R-:W-:Y:S05]  /*0240*/  CALL.REL.NOINC `($__internal_1_$__cuda_sm3x_div_rn_noftz_f32_slowpath) ;  /* 0x0000000000d47944 */ /* 0x000fea0003c00000 */
[----:B------:R-:W-:-:S07]  /*0250*/  IMAD.MOV.U32 R4, RZ, RZ, R0 ;  /* 0x000000ffff047224 */ /* 0x000fce00078e0000 */
.L_x_13:
[----:B------:R-:W-:Y:S05]  /*0260*/  BSYNC.RECONVERGENT B0 ;  /* 0x0000000000007941 */ /* 0x000fea0003800200 */
.L_x_12:
[----:B------:R-:W0:Y:S01]  /*0270*/  LDC R0, c[0x0][0x39c] ;  /* 0x0000e700ff007b82 */ /* 0x000e220000000800 */
[----:B------:R-:W0:Y:S01]  /*0280*/  LDCU UR4, c[0x0][0x3a0] ;  /* 0x00007400ff0477ac */ /* 0x000e220008000800 */
[----:B------:R-:W1:Y:S01]  /*0290*/  MUFU.RCP R6, R7 ;  /* 0x0000000700067308 */ /* 0x000e620000001000 */
[----:B------:R-:W-:Y:S01]  /*02a0*/  I2FP.F32.U32 R3, R2 ;  /* 0x0000000200037245 */ /* 0x000fe20000201000 */
[----:B------:R-:W-:Y:S01]  /*02b0*/  BSSY.RECONVERGENT B0, `(.L_x_14) ;  /* 0x0000010000007945 */ /* 0x000fe20003800200 */
[----:B------:R-:W2:Y:S01]  /*02c0*/  LDCU UR5, c[0x0][0x394] ;  /* 0x00007280ff0577ac */ /* 0x000ea20008000800 */
[----:B-1----:R-:W-:-:S04]  /*02d0*/  FFMA R9, -R7, R6, 1 ;  /* 0x3f80000007097423 */ /* 0x002fc80000000106 */
[----:B------:R-:W-:Y:S01]  /*02e0*/  FFMA R9, R6, R9, R6 ;  /* 0x0000000906097223 */ /* 0x000fe20000000006 */
[----:B0-----:R-:W-:Y:S01]  /*02f0*/  FADD R0, -R0, UR4 ;  /* 0x0000000400007e21 */ /* 0x001fe20008000100 */
[----:B--2---:R-:W-:-:S03]  /*0300*/  FADD R4, R4, UR5 ;  /* 0x0000000504047e21 */ /* 0x004fc60008000000 */
[----:B------:R-:W-:-:S04]  /*0310*/  FMUL R0, R0, R3 ;  /* 0x0000000300007220 */ /* 0x000fc80000400000 */
[----:B------:R-:W0:Y:S01]  /*0320*/  FCHK P0, R0, R7 ;  /* 0x0000000700007302 */ /* 0x000e220000000000 */
[----:B------:R-:W-:-:S04]  /*0330*/  FFMA R6, R0, R9, RZ ;  /* 0x0000000900067223 */ /* 0x000fc800000000ff */
[----:B------:R-:W-:-:S04]  /*0340*/  FFMA R3, -R7, R6, R0 ;  /* 0x0000000607037223 */ /* 0x000fc80000000100 */
[----:B------:R-:W-:Y:S01]  /*0350*/  FFMA R3, R9, R3, R6 ;  /* 0x0000000309037223 */ /* 0x000fe20000000006 */
[----:B0-----:R-:W-:Y:S06]  /*0360*/  @!P0 BRA `(.L_x_15) ;  /* 0x0000000000108947 */ /* 0x001fec0003800000 */
[----:B------:R-:W-:Y:S01]  /*0370*/  IMAD.MOV.U32 R3, RZ, RZ, R7 ;  /* 0x000000ffff037224 */ /* 0x000fe200078e0007 */
[----:B------:R-:W-:-:S07]  /*0380*/  MOV R6, 0x3a0 ;  /* 0x000003a000067802 */ /* 0x000fce0000000f00 */
[----:B------:R-:W-:Y:S05]  /*0390*/  CALL.REL.NOINC `($__internal_1_$__cuda_sm3x_div_rn_noftz_f32_slowpath) ;  /* 0x0000000000807944 */ /* 0x000fea0003c00000 */
[----:B------:R-:W-:-:S07]  /*03a0*/  IMAD.MOV.U32 R3, RZ, RZ, R0 ;  /* 0x000000ffff037224 */ /* 0x000fce00078e0000 */
.L_x_15:
[----:B------:R-:W-:Y:S05]  /*03b0*/  BSYNC.RECONVERGENT B0 ;  /* 0x0000000000007941 */ /* 0x000fea0003800200 */
.L_x_14:
[----:B------:R-:W0:Y:S01]  /*03c0*/  LDCU UR6, c[0x0][0x390] ;  /* 0x00007200ff0677ac */ /* 0x000e220008000800 */
[----:B------:R-:W1:Y:S01]  /*03d0*/  LDC.64 R6, c[0x0][0x380] ;  /* 0x0000e000ff067b82 */ /* 0x000e620000000a00 */
[----:B------:R-:W-:Y:S01]  /*03e0*/  IMAD.MOV.U32 R9, RZ, RZ, RZ ;  /* 0x000000ffff097224 */ /* 0x000fe200078e00ff */
[----:B------:R-:W2:Y:S01]  /*03f0*/  LDCU UR4, c[0x0][0x39c] ;  /* 0x00007380ff0477ac */ /* 0x000ea20008000800 */
[----:B0-----:R-:W-:Y:S01]  /*0400*/  UISETP.GE.AND UP0, UPT, UR6, 0x1, UPT ;  /* 0x000000010600788c */ /* 0x001fe2000bf06270 */
[----:B--2---:R-:W-:-:S08]  /*0410*/  FADD R12, R3, UR4 ;  /* 0x00000004030c7e21 */ /* 0x004fd00008000000 */
[----:B------:R-:W-:Y:S05]  /*0420*/  BRA.U !UP0, `(.L_x_16) ;  /* 0x0000000108447547 */ /* 0x000fea000b800000 */
[----:B------:R-:W-:Y:S01]  /*0430*/  HFMA2 R0, -RZ, RZ, 0, 0 ;  /* 0x00000000ff007431 */ /* 0x000fe200000001ff */
[----:B------:R-:W-:Y:S01]  /*0440*/  BSSY.RECONVERGENT B0, `(.L_x_16) ;  /* 0x000000f000007945 */ /* 0x000fe20003800200 */
[----:B------:R-:W-:Y:S01]  /*0450*/  CS2R R8, SRZ ;  /* 0x0000000000087805 */ /* 0x000fe2000001ff00 */
[----:B------:R-:W-:Y:S02]  /*0460*/  IMAD.MOV.U32 R3, RZ, RZ, RZ ;  /* 0x000000ffff037224 */ /* 0x000fe400078e00ff */
[----:B------:R-:W-:-:S07]  /*0470*/  IMAD.MOV.U32 R10, RZ, RZ, RZ ;  /* 0x000000ffff0a7224 */ /* 0x000fce00078e00ff */
.L_x_17:
[----:B------:R-:W-:Y:S01]  /*0480*/  FADD R3, R3, -R0 ;  /* 0x8000000003037221 */ /* 0x000fe20000000000 */
[----:B------:R-:W-:Y:S01]  /*0490*/  FADD R11, R10, R10 ;  /* 0x0000000a0a0b7221 */ /* 0x000fe20000000000 */
[----:B------:R-:W-:Y:S02]  /*04a0*/  VIADD R9, R9, 0x1 ;  /* 0x0000000109097836 */ /* 0x000fe40000000000 */
[----:B------:R-:W-:Y:S01]  /*04b0*/  FADD R10, R4, R3 ;  /* 0x00000003040a7221 */ /* 0x000fe20000000000 */
[----:B------:R-:W-:Y:S02]  /*04c0*/  FFMA R8, R11, R8, R12 ;  /* 0x000000080b087223 */ /* 0x000fe4000000000c */
[----:B------:R-:W-:Y:S01]  /*04d0*/  ISETP.GE.AND P0, PT, R9, UR6, PT ;  /* 0x0000000609007c0c */ /* 0x000fe2000bf06270 */
[----:B------:R-:W-:Y:S01]  /*04e0*/  FMUL R3, R10, R10 ;  /* 0x0000000a0a037220 */ /* 0x000fe20000400000 */
[----:B------:R-:W-:-:S04]  /*04f0*/  FMUL R0, R8, R8 ;  /* 0x0000000808007220 */ /* 0x000fc80000400000 */
[----:B------:R-:W-:-:S05]  /*0500*/  FADD R11, R3, R0 ;  /* 0x00000000030b7221 */ /* 0x000fca0000000000 */
[----:B------:R-:W-:-:S13]  /*0510*/  FSETP.LE.AND P1, PT, R11, 4, PT ;  /* 0x408000000b00780b */ /* 0x000fda0003f23000 */
[----:B------:R-:W-:Y:S05]  /*0520*/  @!P0 BRA P1, `(.L_x_17) ;  /* 0xfffffffc00d48947 */ /* 0x000fea000083ffff */
[----:B------:R-:W-:Y:S05]  /*0530*/  BSYNC.RECONVERGENT B0 ;  /* 0x0000000000007941 */ /* 0x000fea0003800200 */
.L_x_16:
[----:B------:R-:W0:Y:S01]  /*0540*/  LDCU UR7, c[0x0][0x388] ;  /* 0x00007100ff0777ac */ /* 0x000e220008000800 */
[----:B------:R-:W2:Y:S01]  /*0550*/  LDCU.64 UR4, c[0x0][0x358] ;  /* 0x00006b00ff0477ac */ /* 0x000ea20008000a00 */
[----:B0-----:R-:W-:-:S04]  /*0560*/  IMAD R5, R2, UR7, R5 ;  /* 0x0000000702057c24 */ /* 0x001fc8000f8e0205 */
[----:B-1----:R-:W-:-:S05]  /*0570*/  IMAD.WIDE R6, R5, 0x4, R6 ;  /* 0x0000000405067825 */ /* 0x002fca00078e0206 */
[----:B--2---:R-:W-:Y:S01]  /*0580*/  STG.E desc[UR4][R6.64], R9 ;  /* 0x0000000906007986 */ /* 0x004fe2000c101904 */
[----:B------:R-:W-:Y:S05]  /*0590*/  EXIT ;  /* 0x000000000000794d */ /* 0x000fea0003800000 */
        .weak           $__internal_1_$__cuda_sm3x_div_rn_noftz_f32_slowpath
        .type           $__internal_1_$__cuda_sm3x_div_rn_noftz_f32_slowpath,@function
        .size           $__internal_1_$__cuda_sm3x_div_rn_noftz_f32_slowpath,(.L_x_31 - $__internal_1_$__cuda_sm3x_div_rn_noftz_f32_slowpath)
$__internal_1_$__cuda_sm3x_div_rn_noftz_f32_slowpath:
[----:B------:R-:W-:Y:S01]  /*05a0*/  SHF.R.U32.HI R9, RZ, 0x17, R3 ;  /* 0x00000017ff097819 */ /* 0x000fe20000011603 */
[----:B------:R-:W-:Y:S01]  /*05b0*/  BSSY.RECONVERGENT B1, `(.L_x_18) ;  /* 0x0000062000017945 */ /* 0x000fe20003800200 */
[----:B------:R-:W-:Y:S02]  /*05c0*/  SHF.R.U32.HI R8, RZ, 0x17, R0 ;  /* 0x00000017ff087819 */ /* 0x000fe40000011600 */
[----:B------:R-:W-:Y:S02]  /*05d0*/  LOP3.LUT R14, R9, 0xff, RZ, 0xc0, !PT ;  /* 0x000000ff090e7812 */ /* 0x000fe400078ec0ff */
[----:B------:R-:W-:-:S03]  /*05e0*/  LOP3.LUT R12, R8, 0xff, RZ, 0xc0, !PT ;  /* 0x000000ff080c7812 */ /* 0x000fc600078ec0ff */
[----:B------:R-:W-:Y:S02]  /*05f0*/  VIADD R10, R14, 0xffffffff ;  /* 0xffffffff0e0a7836 */ /* 0x000fe40000000000 */
[----:B------:R-:W-:-:S03]  /*0600*/  VIADD R9, R12, 0xffffffff ;  /* 0xffffffff0c097836 */ /* 0x000fc60000000000 */
[----:B------:R-:W-:-:S04]  /*0610*/  ISETP.GT.U32.AND P0, PT, R10, 0xfd, PT ;  /* 0x000000fd0a00780c */ /* 0x000fc80003f04070 */
[----:B------:R-:W-:-:S13]  /*0620*/  ISETP.GT.U32.OR P0, PT, R9, 0xfd, P0 ;  /* 0x000000fd0900780c */ /* 0x000fda0000704470 */
[----:B------:R-:W-:Y:S01]  /*0630*/  @!P0 MOV R8, RZ ;  /* 0x000000ff00088202 */ /* 0x000fe20000000f00 */
[----:B------:R-:W-:Y:S06]  /*0640*/  @!P0 BRA `(.L_x_19) ;  /* 0x00000000005c8947 */ /* 0x000fec0003800000 */
[----:B------:R-:W-:Y:S02]  /*0650*/  FSETP.GTU.FTZ.AND P0, PT, |R0|, +INF , PT ;  /* 0x7f8000000000780b */ /* 0x000fe40003f1c200 */
[----:B------:R-:W-:-:S04]  /*0660*/  FSETP.GTU.FTZ.AND P1, PT, |R3|, +INF , PT ;  /* 0x7f8000000300780b */ /* 0x000fc80003f3c200 */
[----:B------:R-:W-:-:S13]  /*0670*/  PLOP3.LUT P0, PT, P0, P1, PT, 0xf8, 0x8f ;  /* 0x00000000008f781c */ /* 0x000fda0000703f70 */
[----:B------:R-:W-:Y:S05]  /*0680*/  @P0 BRA `(.L_x_20) ;  /* 0x00000004004c0947 */ /* 0x000fea0003800000 */
[----:B------:R-:W-:-:S13]  /*0690*/  LOP3.LUT P0, RZ, R3, 0x7fffffff, R0, 0xc8, !PT ;  /* 0x7fffffff03ff7812 */ /* 0x000fda000780c800 */
[----:B------:R-:W-:Y:S05]  /*06a0*/  @!P0 BRA `(.L_x_21) ;  /* 0x00000004003c8947 */ /* 0x000fea0003800000 */
[C---:B------:R-:W-:Y:S02]  /*06b0*/  FSETP.NEU.FTZ.AND P2, PT, |R0|.reuse, +INF , PT ;  /* 0x7f8000000000780b */ /* 0x040fe40003f5d200 */
[----:B------:R-:W-:Y:S02]  /*06c0*/  FSETP.NEU.FTZ.AND P1, PT, |R3|, +INF , PT ;  /* 0x7f8000000300780b */ /* 0x000fe40003f3d200 */
[----:B------:R-:W-:-:S11]  /*06d0*/  FSETP.NEU.FTZ.AND P0, PT, |R0|, +INF , PT ;  /* 0x7f8000000000780b */ /* 0x000fd60003f1d200 */
[----:B------:R-:W-:Y:S05]  /*06e0*/  @!P1 BRA !P2, `(.L_x_21) ;  /* 0x00000004002c9947 */ /* 0x000fea0005000000 */
[----:B------:R-:W-:-:S04]  /*06f0*/  LOP3.LUT P2, RZ, R0, 0x7fffffff, RZ, 0xc0, !PT ;  /* 0x7fffffff00ff7812 */ /* 0x000fc8000784c0ff */
[----:B------:R-:W-:-:S13]  /*0700*/  PLOP3.LUT P1, PT, P1, P2, PT, 0x2f, 0xf2 ;  /* 0x0000000000f2781c */ /* 0x000fda0000f24577 */
[----:B------:R-:W-:Y:S05]  /*0710*/  @P1 BRA `(.L_x_22) ;  /* 0x0000000400181947 */ /* 0x000fea0003800000 */
[----:B------:R-:W-:-:S04]  /*0720*/  LOP3.LUT P1, RZ, R3, 0x7fffffff, RZ, 0xc0, !PT ;  /* 0x7fffffff03ff7812 */ /* 0x000fc8000782c0ff */
[----:B------:R-:W-:-:S13]  /*0730*/  PLOP3.LUT P0, PT, P0, P1, PT, 0x2f, 0xf2 ;  /* 0x0000000000f2781c */ /* 0x000fda0000702577 */
[----:B------:R-:W-:Y:S05]  /*0740*/  @P0 BRA `(.L_x_23) ;  /* 0x0000000400000947 */ /* 0x000fea0003800000 */
[----:B------:R-:W-:Y:S02]  /*0750*/  ISETP.GE.AND P0, PT, R9, RZ, PT ;  /* 0x000000ff0900720c */ /* 0x000fe40003f06270 */
[----:B------:R-:W-:-:S11]  /*0760*/  ISETP.GE.AND P1, PT, R10, RZ, PT ;  /* 0x000000ff0a00720c */ /* 0x000fd60003f26270 */
[----:B------:R-:W-:Y:S02]  /*0770*/  @P0 IMAD.MOV.U32 R8, RZ, RZ, RZ ;  /* 0x000000ffff080224 */ /* 0x000fe400078e00ff */
[----:B------:R-:W-:Y:S01]  /*0780*/  @!P0 FFMA R0, R0, 1.84467440737095516160e+19, RZ ;  /* 0x5f80000000008823 */ /* 0x000fe200000000ff */
[----:B------:R-:W-:Y:S02]  /*0790*/  @!P0 IMAD.MOV.U32 R8, RZ, RZ, -0x40 ;  /* 0xffffffc0ff088424 */ /* 0x000fe400078e00ff */
[----:B------:R-:W-:Y:S02]  /*07a0*/  @!P1 FFMA R3, R3, 1.84467440737095516160e+19, RZ ;  /* 0x5f80000003039823 */ /* 0x000fe400000000ff */
[----:B------:R-:W-:-:S07]  /*07b0*/  @!P1 VIADD R8, R8, 0x40 ;  /* 0x0000004008089836 */ /* 0x000fce0000000000 */
.L_x_19:
[----:B------:R-:W-:Y:S01]  /*07c0*/  LEA R10, R14, 0xc0800000, 0x17 ;  /* 0xc08000000e0a7811 */ /* 0x000fe200078eb8ff */
[----:B------:R-:W-:Y:S04]  /*07d0*/  BSSY.RECONVERGENT B2, `(.L_x_24) ;  /* 0x0000036000027945 */ /* 0x000fe80003800200 */
[----:B------:R-:W-:Y:S02]  /*07e0*/  IMAD.IADD R10, R3, 0x1, -R10 ;  /* 0x00000001030a7824 */ /* 0x000fe400078e0a0a */
[----:B------:R-:W-:Y:S02]  /*07f0*/  VIADD R3, R12, 0xffffff81 ;  /* 0xffffff810c037836 */ /* 0x000fe40000000000 */
[----:B------:R-:W0:Y:S01]  /*0800*/  MUFU.RCP R9, R10 ;  /* 0x0000000a00097308 */ /* 0x000e220000001000 */
[----:B------:R-:W-:Y:S01]  /*0810*/  FADD.FTZ R11, -R10, -RZ ;  /* 0x800000ff0a0b7221 */ /* 0x000fe20000010100 */
[----:B------:R-:W-:-:S03]  /*0820*/  IMAD R0, R3, -0x800000, R0 ;  /* 0xff80000003007824 */ /* 0x000fc600078e0200 */
[----:B0-----:R-:W-:-:S04]  /*0830*/  FFMA R12, R9, R11, 1 ;  /* 0x3f800000090c7423 */ /* 0x001fc8000000000b */
[----:B------:R-:W-:-:S04]  /*0840*/  FFMA R16, R9, R12, R9 ;  /* 0x0000000c09107223 */ /* 0x000fc80000000009 */
[----:B------:R-:W-:-:S04]  /*0850*/  FFMA R9, R0, R16, RZ ;  /* 0x0000001000097223 */ /* 0x000fc800000000ff */
[----:B------:R-:W-:-:S04]  /*0860*/  FFMA R12, R11, R9, R0 ;  /* 0x000000090b0c7223 */ /* 0x000fc80000000000 */
[----:B------:R-:W-:Y:S01]  /*0870*/  FFMA R13, R16, R12, R9 ;  /* 0x0000000c100d7223 */ /* 0x000fe20000000009 */
[----:B------:R-:W-:-:S03]  /*0880*/  IADD3 R9, PT, PT, R3, 0x7f, -R14 ;  /* 0x0000007f03097810 */ /* 0x000fc60007ffe80e */
[----:B------:R-:W-:Y:S01]  /*0890*/  FFMA R12, R11, R13, R0 ;  /* 0x0000000d0b0c7223 */ /* 0x000fe20000000000 */
[----:B------:R-:W-:-:S03]  /*08a0*/  IADD3 R9, PT, PT, R9, R8, RZ ;  /* 0x0000000809097210 */ /* 0x000fc60007ffe0ff */
[----:B------:R-:W-:-:S05]  /*08b0*/  FFMA R0, R16, R12, R13 ;  /* 0x0000000c10007223 */ /* 0x000fca000000000d */
[----:B------:R-:W-:-:S04]  /*08c0*/  SHF.R.U32.HI R3, RZ, 0x17, R0 ;  /* 0x00000017ff037819 */ /* 0x000fc80000011600 */
[----:B------:R-:W-:-:S05]  /*08d0*/  LOP3.LUT R3, R3, 0xff, RZ, 0xc0, !PT ;  /* 0x000000ff03037812 */ /* 0x000fca00078ec0ff */
[----:B------:R-:W-:-:S04]  /*08e0*/  IMAD.IADD R11, R3, 0x1, R9 ;  /* 0x00000001030b7824 */ /* 0x000fc800078e0209 */
[----:B------:R-:W-:-:S05]  /*08f0*/  VIADD R3, R11, 0xffffffff ;  /* 0xffffffff0b037836 */ /* 0x000fca0000000000 */
[----:B------:R-:W-:-:S13]  /*0900*/  ISETP.GE.U32.AND P0, PT, R3, 0xfe, PT ;  /* 0x000000fe0300780c */ /* 0x000fda0003f06070 */
[----:B------:R-:W-:Y:S05]  /*0910*/  @!P0 BRA `(.L_x_25) ;  /* 0x0000000000808947 */ /* 0x000fea0003800000 */
[----:B------:R-:W-:-:S13]  /*0920*/  ISETP.GT.AND P0, PT, R11, 0xfe, PT ;  /* 0x000000fe0b00780c */ /* 0x000fda0003f04270 */
[----:B------:R-:W-:Y:S05]  /*0930*/  @P0 BRA `(.L_x_26) ;  /* 0x00000000006c0947 */ /* 0x000fea0003800000 */
[----:B------:R-:W-:-:S13]  /*0940*/  ISETP.GE.AND P0, PT, R11, 0x1, PT ;  /* 0x000000010b00780c */ /* 0x000fda0003f06270 */
[----:B------:R-:W-:Y:S05]  /*0950*/  @P0 BRA `(.L_x_27) ;  /* 0x0000000000740947 */ /* 0x000fea0003800000 */
[----:B------:R-:W-:Y:S02]  /*0960*/  ISETP.GE.AND P0, PT, R11, -0x18, PT ;  /* 0xffffffe80b00780c */ /* 0x000fe40003f06270 */
[----:B------:R-:W-:-:S11]  /*0970*/  LOP3.LUT R0, R0, 0x80000000, RZ, 0xc0, !PT ;  /* 0x8000000000007812 */ /* 0x000fd600078ec0ff */
[----:B------:R-:W-:Y:S05]  /*0980*/  @!P0 BRA `(.L_x_27) ;  /* 0x0000000000688947 */ /* 0x000fea0003800000 */
[CCC-:B------:R-:W-:Y:S01]  /*0990*/  FFMA.RZ R3, R16.reuse, R12.reuse, R13.reuse ;  /* 0x0000000c10037223 */ /* 0x1c0fe2000000c00d */
[C---:B------:R-:W-:Y:S02]  /*09a0*/  VIADD R10, R11.reuse, 0x20 ;  /* 0x000000200b0a7836 */ /* 0x040fe40000000000 */
[CCC-:B------:R-:W-:Y:S01]  /*09b0*/  FFMA.RM R8, R16.reuse, R12.reuse, R13.reuse ;  /* 0x0000000c10087223 */ /* 0x1c0fe2000000400d */
[----:B------:R-:W-:Y:S02]  /*09c0*/  ISETP.NE.AND P2, PT, R11, RZ, PT ;  /* 0x000000ff0b00720c */ /* 0x000fe40003f45270 */
[----:B------:R-:W-:Y:S01]  /*09d0*/  LOP3.LUT R9, R3, 0x7fffff, RZ, 0xc0, !PT ;  /* 0x007fffff03097812 */ /* 0x000fe200078ec0ff */
[----:B------:R-:W-:Y:S01]  /*09e0*/  FFMA.RP R3, R16, R12, R13 ;  /* 0x0000000c10037223 */ /* 0x000fe2000000800d */
[----:B------:R-:W-:Y:S01]  /*09f0*/  ISETP.NE.AND P1, PT, R11, RZ, PT ;  /* 0x000000ff0b00720c */ /* 0x000fe20003f25270 */
[----:B------:R-:W-:Y:S01]  /*0a00*/  IMAD.MOV R11, RZ, RZ, -R11 ;  /* 0x000000ffff0b7224 */ /* 0x000fe200078e0a0b */
[----:B------:R-:W-:-:S02]  /*0a10*/  LOP3.LUT R9, R9, 0x800000, RZ, 0xfc, !PT ;  /* 0x0080000009097812 */ /* 0x000fc400078efcff */
[----:B------:R-:W-:Y:S02]  /*0a20*/  FSETP.NEU.FTZ.AND P0, PT, R3, R8, PT ;  /* 0x000000080300720b */ /* 0x000fe40003f1d000 */
[----:B------:R-:W-:Y:S02]  /*0a30*/  SHF.L.U32 R10, R9, R10, RZ ;  /* 0x0000000a090a7219 */ /* 0x000fe400000006ff */
[----:B------:R-:W-:Y:S02]  /*0a40*/  SEL R8, R11, RZ, P2 ;  /* 0x000000ff0b087207 */ /* 0x000fe40001000000 */
[----:B------:R-:W-:Y:S02]  /*0a50*/  ISETP.NE.AND P1, PT, R10, RZ, P1 ;  /* 0x000000ff0a00720c */ /* 0x000fe40000f25270 */
[----:B------:R-:W-:Y:S02]  /*0a60*/  SHF.R.U32.HI R8, RZ, R8, R9 ;  /* 0x00000008ff087219 */ /* 0x000fe40000011609 */
[----:B------:R-:W-:-:S02]  /*0a70*/  PLOP3.LUT P0, PT, P0, P1, PT, 0xf8, 0x8f ;  /* 0x00000000008f781c */ /* 0x000fc40000703f70 */
[----:B------:R-:W-:Y:S02]  /*0a80*/  SHF.R.U32.HI R10, RZ, 0x1, R8 ;  /* 0x00000001ff0a7819 */ /* 0x000fe40000011608 */
[----:B------:R-:W-:-:S04]  /*0a90*/  SEL R3, RZ, 0x1, !P0 ;  /* 0x00000001ff037807 */ /* 0x000fc80004000000 */
[----:B------:R-:W-:-:S04]  /*0aa0*/  LOP3.LUT R3, R3, 0x1, R10, 0xf8, !PT ;  /* 0x0000000103037812 */ /* 0x000fc800078ef80a */
[----:B------:R-:W-:-:S04]  /*0ab0*/  LOP3.LUT R3, R3, R8, RZ, 0xc0, !PT ;  /* 0x0000000803037212 */ /* 0x000fc800078ec0ff */
[----:B------:R-:W-:-:S04]  /*0ac0*/  IADD3 R3, PT, PT, R10, R3, RZ ;  /* 0x000000030a037210 */ /* 0x000fc80007ffe0ff */
[----:B------:R-:W-:Y:S01]  /*0ad0*/  LOP3.LUT R0, R3, R0, RZ, 0xfc, !PT ;  /* 0x0000000003007212 */ /* 0x000fe200078efcff */
[----:B------:R-:W-:Y:S06]  /*0ae0*/  BRA `(.L_x_27) ;  /* 0x0000000000107947 */ /* 0x000fec0003800000 */
.L_x_26:
[----:B------:R-:W-:-:S04]  /*0af0*/  LOP3.LUT R0, R0, 0x80000000, RZ, 0xc0, !PT ;  /* 0x8000000000007812 */ /* 0x000fc800078ec0ff */
[----:B------:R-:W-:Y:S01]  /*0b00*/  LOP3.LUT R0, R0, 0x7f800000, RZ, 0xfc, !PT ;  /* 0x7f80000000007812 */ /* 0x000fe200078efcff */
[----:B------:R-:W-:Y:S06]  /*0b10*/  BRA `(.L_x_27) ;  /* 0x0000000000047947 */ /* 0x000fec0003800000 */
.L_x_25:
[----:B------:R-:W-:-:S07]  /*0b20*/  IMAD R0, R9, 0x800000, R0 ;  /* 0x0080000009007824 */ /* 0x000fce00078e0200 */
.L_x_27:
[----:B------:R-:W-:Y:S05]  /*0b30*/  BSYNC.RECONVERGENT B2 ;  /* 0x0000000000027941 */ /* 0x000fea0003800200 */
.L_x_24:
[----:B------:R-:W-:Y:S05]  /*0b40*/  BRA `(.L_x_28) ;  /* 0x0000000000207947 */ /* 0x000fea0003800000 */
.L_x_23:
[----:B------:R-:W-:-:S04]  /*0b50*/  LOP3.LUT R0, R3, 0x80000000, R0, 0x48, !PT ;  /* 0x8000000003007812 */ /* 0x000fc800078e4800 */
[----:B------:R-:W-:Y:S01]  /*0b60*/  LOP3.LUT R0, R0, 0x7f800000, RZ, 0xfc, !PT ;  /* 0x7f80000000007812 */ /* 0x000fe200078efcff */
[----:B------:R-:W-:Y:S06]  /*0b70*/  BRA `(.L_x_28) ;  /* 0x0000000000147947 */ /* 0x000fec0003800000 */
.L_x_22:
[----:B------:R-:W-:Y:S01]  /*0b80*/  LOP3.LUT R0, R3, 0x80000000, R0, 0x48, !PT ;  /* 0x8000000003007812 */ /* 0x000fe200078e4800 */
[----:B------:R-:W-:Y:S06]  /*0b90*/  BRA `(.L_x_28) ;  /* 0x00000000000c7947 */ /* 0x000fec0003800000 */
.L_x_21:
[----:B------:R-:W0:Y:S01]  /*0ba0*/  MUFU.RSQ R0, -QNAN ;  /* 0xffc0000000007908 */ /* 0x000e220000001400 */
[----:B------:R-:W-:Y:S05]  /*0bb0*/  BRA `(.L_x_28) ;  /* 0x0000000000047947 */ /* 0x000fea0003800000 */
.L_x_20:
[----:B------:R-:W-:-:S07]  /*0bc0*/  FADD.FTZ R0, R0, R3 ;  /* 0x0000000300007221 */ /* 0x000fce0000010000 */
.L_x_28:
[----:B------:R-:W-:Y:S05]  /*0bd0*/  BSYNC.RECONVERGENT B1 ;  /* 0x0000000000017941 */ /* 0x000fea0003800200 */
.L_x_18:
[----:B------:R-:W-:Y:S02]  /*0be0*/  IMAD.MOV.U32 R8, RZ, RZ, R6 ;  /* 0x000000ffff087224 */ /* 0x000fe400078e0006 */
[----:B------:R-:W-:-:S04]  /*0bf0*/  IMAD.MOV.U32 R9, RZ, RZ, 0x0 ;  /* 0x00000000ff097424 */ /* 0x000fc800078e00ff */
[----:B0-----:R-:W-:Y:S05]  /*0c00*/  RET.REL.NODEC R8 `(mandelbrot_f32) ;  /* 0xfffffff008fc7950 */ /* 0x001fea0003c3ffff */
.L_x_29:
        /* <DEDUP_REMOVED lines=15> */
.L_x_31:


//--------------------- .nv.shared.reserved.0     --------------------------
	.section	.nv.shared.reserved.0,"aw",@nobits
	.weak		__nv_reservedSMEM_offset_0_alias
	.size		__nv_reservedSMEM_offset_0_alias, 0, 64
	.other		__nv_reservedSMEM_offset_0_alias,@"STO_CUDA_RESERVED_SHARED STV_DEFAULT"
__nv_reservedSMEM_offset_0_alias:
	.zero		0
	.zero		64


//--------------------- .nv.constant0.mandelbrot_f64 --------------------------
	.section	.nv.constant0.mandelbrot_f64,"a",@progbits
	.sectionflags	@""
	.align	4
.nv.constant0.mandelbrot_f64:
	.zero		952


//--------------------- .nv.constant0.mandelbrot_f32 --------------------------
	.section	.nv.constant0.mandelbrot_f32,"a",@progbits
	.sectionflags	@""
	.align	4
.nv.constant0.mandelbrot_f32:
	.zero		932


//--------------------- SYMBOLS --------------------------

	.type		.nv.reservedSmem.offset0,@object
	.size		.nv.reservedSmem.offset0,0x4
